//
// Generated by NVIDIA NVVM Compiler
//
// Compiler Build ID: CL-36424714
// Cuda compilation tools, release 13.0, V13.0.88
// Based on NVVM 20.0.0
//

.version 9.0
.target sm_100
.address_size 64

	// .globl	_Z11printKernelv
.extern .func  (.param .b32 func_retval0) vprintf
(
	.param .b64 vprintf_param_0,
	.param .b64 vprintf_param_1
)
;
.global .align 4 .b8 d_x[512];
.global .align 4 .b8 d_Xfp32[512];
.global .align 4 .b8 d_ix[512];
.global .align 8 .b8 d_Xfp64[1024];
.const .align 4 .b8 d_N[4];
.global .align 1 .b8 $str[11] = {120, 91, 37, 105, 93, 58, 32, 37, 102, 10};
.global .align 1 .b8 $str$1[40] = {100, 95, 88, 102, 112, 51, 50, 91, 37, 105, 93, 58, 32, 37, 46, 54, 102, 59, 32, 32, 32, 100, 95, 88, 102, 112, 54, 52, 91, 37, 105, 93, 58, 32, 37, 46, 54, 102, 10};
.global .align 1 .b8 $str$2[12] = {105, 120, 91, 37, 105, 93, 58, 32, 37, 102, 10};
.global .align 1 .b8 $str$3[59] = {109, 101, 97, 110, 32, 100, 105, 102, 102, 101, 114, 101, 110, 99, 101, 32, 105, 110, 32, 100, 99, 116, 32, 102, 108, 111, 97, 116, 32, 118, 115, 32, 100, 111, 117, 98, 108, 101, 32, 97, 99, 99, 117, 109, 117, 108, 97, 116, 111, 114, 115, 58, 32, 37, 46, 54, 102, 10};

.visible .entry _Z11printKernelv()
{
	.local .align 16 .b8 	__local_depot0[32];
	.reg .b64 	%SP;
	.reg .b64 	%SPL;
	.reg .pred 	%p<2>;
	.reg .b32 	%r<76>;
	.reg .b32 	%f<49>;
	.reg .b64 	%rd<22>;
	.reg .b64 	%fd<110>;

	mov.u64 	%SPL, __local_depot0;
	cvta.local.u64 	%SP, %SPL;
	add.u64 	%rd8, %SP, 0;
	add.u64 	%rd1, %SPL, 0;
	ld.global.f32 	%f1, [d_x];
	cvt.f64.f32 	%fd4, %f1;
	mov.b32 	%r75, 0;
	st.local.u32 	[%rd1], %r75;
	st.local.f64 	[%rd1+8], %fd4;
	mov.u64 	%rd9, $str;
	cvta.global.u64 	%rd10, %rd9;
	{ // callseq 0, 0
	.param .b64 param0;
	st.param.b64 	[param0], %rd10;
	.param .b64 param1;
	st.param.b64 	[param1], %rd8;
	.param .b32 retval0;
	call.uni (retval0), 
	vprintf, 
	(
	param0, 
	param1
	);
	ld.param.b32 	%r4, [retval0];
	} // callseq 0
	ld.global.f32 	%f2, [d_x+4];
	cvt.f64.f32 	%fd5, %f2;
	mov.b32 	%r6, 1;
	st.local.u32 	[%rd1], %r6;
	st.local.f64 	[%rd1+8], %fd5;
	{ // callseq 1, 0
	.param .b64 param0;
	st.param.b64 	[param0], %rd10;
	.param .b64 param1;
	st.param.b64 	[param1], %rd8;
	.param .b32 retval0;
	call.uni (retval0), 
	vprintf, 
	(
	param0, 
	param1
	);
	ld.param.b32 	%r7, [retval0];
	} // callseq 1
	ld.global.f32 	%f3, [d_x+8];
	cvt.f64.f32 	%fd6, %f3;
	mov.b32 	%r9, 2;
	st.local.u32 	[%rd1], %r9;
	st.local.f64 	[%rd1+8], %fd6;
	{ // callseq 2, 0
	.param .b64 param0;
	st.param.b64 	[param0], %rd10;
	.param .b64 param1;
	st.param.b64 	[param1], %rd8;
	.param .b32 retval0;
	call.uni (retval0), 
	vprintf, 
	(
	param0, 
	param1
	);
	ld.param.b32 	%r10, [retval0];
	} // callseq 2
	ld.global.f32 	%f4, [d_x+12];
	cvt.f64.f32 	%fd7, %f4;
	mov.b32 	%r12, 3;
	st.local.u32 	[%rd1], %r12;
	st.local.f64 	[%rd1+8], %fd7;
	{ // callseq 3, 0
	.param .b64 param0;
	st.param.b64 	[param0], %rd10;
	.param .b64 param1;
	st.param.b64 	[param1], %rd8;
	.param .b32 retval0;
	call.uni (retval0), 
	vprintf, 
	(
	param0, 
	param1
	);
	ld.param.b32 	%r13, [retval0];
	} // callseq 3
	ld.global.f32 	%f5, [d_x+16];
	cvt.f64.f32 	%fd8, %f5;
	mov.b32 	%r15, 4;
	st.local.u32 	[%rd1], %r15;
	st.local.f64 	[%rd1+8], %fd8;
	{ // callseq 4, 0
	.param .b64 param0;
	st.param.b64 	[param0], %rd10;
	.param .b64 param1;
	st.param.b64 	[param1], %rd8;
	.param .b32 retval0;
	call.uni (retval0), 
	vprintf, 
	(
	param0, 
	param1
	);
	ld.param.b32 	%r16, [retval0];
	} // callseq 4
	ld.global.f32 	%f6, [d_x+20];
	cvt.f64.f32 	%fd9, %f6;
	mov.b32 	%r18, 5;
	st.local.u32 	[%rd1], %r18;
	st.local.f64 	[%rd1+8], %fd9;
	{ // callseq 5, 0
	.param .b64 param0;
	st.param.b64 	[param0], %rd10;
	.param .b64 param1;
	st.param.b64 	[param1], %rd8;
	.param .b32 retval0;
	call.uni (retval0), 
	vprintf, 
	(
	param0, 
	param1
	);
	ld.param.b32 	%r19, [retval0];
	} // callseq 5
	ld.global.f32 	%f7, [d_x+24];
	cvt.f64.f32 	%fd10, %f7;
	mov.b32 	%r21, 6;
	st.local.u32 	[%rd1], %r21;
	st.local.f64 	[%rd1+8], %fd10;
	{ // callseq 6, 0
	.param .b64 param0;
	st.param.b64 	[param0], %rd10;
	.param .b64 param1;
	st.param.b64 	[param1], %rd8;
	.param .b32 retval0;
	call.uni (retval0), 
	vprintf, 
	(
	param0, 
	param1
	);
	ld.param.b32 	%r22, [retval0];
	} // callseq 6
	ld.global.f32 	%f8, [d_x+28];
	cvt.f64.f32 	%fd11, %f8;
	mov.b32 	%r24, 7;
	st.local.u32 	[%rd1], %r24;
	st.local.f64 	[%rd1+8], %fd11;
	{ // callseq 7, 0
	.param .b64 param0;
	st.param.b64 	[param0], %rd10;
	.param .b64 param1;
	st.param.b64 	[param1], %rd8;
	.param .b32 retval0;
	call.uni (retval0), 
	vprintf, 
	(
	param0, 
	param1
	);
	ld.param.b32 	%r25, [retval0];
	} // callseq 7
	ld.global.f32 	%f9, [d_x+32];
	cvt.f64.f32 	%fd12, %f9;
	mov.b32 	%r27, 8;
	st.local.u32 	[%rd1], %r27;
	st.local.f64 	[%rd1+8], %fd12;
	{ // callseq 8, 0
	.param .b64 param0;
	st.param.b64 	[param0], %rd10;
	.param .b64 param1;
	st.param.b64 	[param1], %rd8;
	.param .b32 retval0;
	call.uni (retval0), 
	vprintf, 
	(
	param0, 
	param1
	);
	ld.param.b32 	%r28, [retval0];
	} // callseq 8
	ld.global.f32 	%f10, [d_x+36];
	cvt.f64.f32 	%fd13, %f10;
	mov.b32 	%r30, 9;
	st.local.u32 	[%rd1], %r30;
	st.local.f64 	[%rd1+8], %fd13;
	{ // callseq 9, 0
	.param .b64 param0;
	st.param.b64 	[param0], %rd10;
	.param .b64 param1;
	st.param.b64 	[param1], %rd8;
	.param .b32 retval0;
	call.uni (retval0), 
	vprintf, 
	(
	param0, 
	param1
	);
	ld.param.b32 	%r31, [retval0];
	} // callseq 9
	mov.u64 	%rd11, d_Xfp32;
	ld.global.f32 	%f11, [d_Xfp32];
	cvt.f64.f32 	%fd14, %f11;
	mov.u64 	%rd12, d_Xfp64;
	ld.global.f64 	%fd15, [d_Xfp64];
	st.local.u32 	[%rd1], %r75;
	st.local.f64 	[%rd1+8], %fd14;
	st.local.u32 	[%rd1+16], %r75;
	st.local.f64 	[%rd1+24], %fd15;
	mov.u64 	%rd13, $str$1;
	cvta.global.u64 	%rd14, %rd13;
	{ // callseq 10, 0
	.param .b64 param0;
	st.param.b64 	[param0], %rd14;
	.param .b64 param1;
	st.param.b64 	[param1], %rd8;
	.param .b32 retval0;
	call.uni (retval0), 
	vprintf, 
	(
	param0, 
	param1
	);
	ld.param.b32 	%r33, [retval0];
	} // callseq 10
	ld.global.f32 	%f12, [d_Xfp32+4];
	cvt.f64.f32 	%fd16, %f12;
	ld.global.f64 	%fd17, [d_Xfp64+8];
	st.local.u32 	[%rd1], %r6;
	st.local.f64 	[%rd1+8], %fd16;
	st.local.u32 	[%rd1+16], %r6;
	st.local.f64 	[%rd1+24], %fd17;
	{ // callseq 11, 0
	.param .b64 param0;
	st.param.b64 	[param0], %rd14;
	.param .b64 param1;
	st.param.b64 	[param1], %rd8;
	.param .b32 retval0;
	call.uni (retval0), 
	vprintf, 
	(
	param0, 
	param1
	);
	ld.param.b32 	%r35, [retval0];
	} // callseq 11
	ld.global.f32 	%f13, [d_Xfp32+8];
	cvt.f64.f32 	%fd18, %f13;
	ld.global.f64 	%fd19, [d_Xfp64+16];
	st.local.u32 	[%rd1], %r9;
	st.local.f64 	[%rd1+8], %fd18;
	st.local.u32 	[%rd1+16], %r9;
	st.local.f64 	[%rd1+24], %fd19;
	{ // callseq 12, 0
	.param .b64 param0;
	st.param.b64 	[param0], %rd14;
	.param .b64 param1;
	st.param.b64 	[param1], %rd8;
	.param .b32 retval0;
	call.uni (retval0), 
	vprintf, 
	(
	param0, 
	param1
	);
	ld.param.b32 	%r37, [retval0];
	} // callseq 12
	ld.global.f32 	%f14, [d_Xfp32+12];
	cvt.f64.f32 	%fd20, %f14;
	ld.global.f64 	%fd21, [d_Xfp64+24];
	st.local.u32 	[%rd1], %r12;
	st.local.f64 	[%rd1+8], %fd20;
	st.local.u32 	[%rd1+16], %r12;
	st.local.f64 	[%rd1+24], %fd21;
	{ // callseq 13, 0
	.param .b64 param0;
	st.param.b64 	[param0], %rd14;
	.param .b64 param1;
	st.param.b64 	[param1], %rd8;
	.param .b32 retval0;
	call.uni (retval0), 
	vprintf, 
	(
	param0, 
	param1
	);
	ld.param.b32 	%r39, [retval0];
	} // callseq 13
	ld.global.f32 	%f15, [d_Xfp32+16];
	cvt.f64.f32 	%fd22, %f15;
	ld.global.f64 	%fd23, [d_Xfp64+32];
	st.local.u32 	[%rd1], %r15;
	st.local.f64 	[%rd1+8], %fd22;
	st.local.u32 	[%rd1+16], %r15;
	st.local.f64 	[%rd1+24], %fd23;
	{ // callseq 14, 0
	.param .b64 param0;
	st.param.b64 	[param0], %rd14;
	.param .b64 param1;
	st.param.b64 	[param1], %rd8;
	.param .b32 retval0;
	call.uni (retval0), 
	vprintf, 
	(
	param0, 
	param1
	);
	ld.param.b32 	%r41, [retval0];
	} // callseq 14
	ld.global.f32 	%f16, [d_Xfp32+20];
	cvt.f64.f32 	%fd24, %f16;
	ld.global.f64 	%fd25, [d_Xfp64+40];
	st.local.u32 	[%rd1], %r18;
	st.local.f64 	[%rd1+8], %fd24;
	st.local.u32 	[%rd1+16], %r18;
	st.local.f64 	[%rd1+24], %fd25;
	{ // callseq 15, 0
	.param .b64 param0;
	st.param.b64 	[param0], %rd14;
	.param .b64 param1;
	st.param.b64 	[param1], %rd8;
	.param .b32 retval0;
	call.uni (retval0), 
	vprintf, 
	(
	param0, 
	param1
	);
	ld.param.b32 	%r43, [retval0];
	} // callseq 15
	ld.global.f32 	%f17, [d_Xfp32+24];
	cvt.f64.f32 	%fd26, %f17;
	ld.global.f64 	%fd27, [d_Xfp64+48];
	st.local.u32 	[%rd1], %r21;
	st.local.f64 	[%rd1+8], %fd26;
	st.local.u32 	[%rd1+16], %r21;
	st.local.f64 	[%rd1+24], %fd27;
	{ // callseq 16, 0
	.param .b64 param0;
	st.param.b64 	[param0], %rd14;
	.param .b64 param1;
	st.param.b64 	[param1], %rd8;
	.param .b32 retval0;
	call.uni (retval0), 
	vprintf, 
	(
	param0, 
	param1
	);
	ld.param.b32 	%r45, [retval0];
	} // callseq 16
	ld.global.f32 	%f18, [d_Xfp32+28];
	cvt.f64.f32 	%fd28, %f18;
	ld.global.f64 	%fd29, [d_Xfp64+56];
	st.local.u32 	[%rd1], %r24;
	st.local.f64 	[%rd1+8], %fd28;
	st.local.u32 	[%rd1+16], %r24;
	st.local.f64 	[%rd1+24], %fd29;
	{ // callseq 17, 0
	.param .b64 param0;
	st.param.b64 	[param0], %rd14;
	.param .b64 param1;
	st.param.b64 	[param1], %rd8;
	.param .b32 retval0;
	call.uni (retval0), 
	vprintf, 
	(
	param0, 
	param1
	);
	ld.param.b32 	%r47, [retval0];
	} // callseq 17
	add.s64 	%rd21, %rd11, 32;
	ld.global.f32 	%f19, [d_Xfp32+32];
	cvt.f64.f32 	%fd30, %f19;
	add.s64 	%rd20, %rd12, 64;
	ld.global.f64 	%fd31, [d_Xfp64+64];
	st.local.u32 	[%rd1], %r27;
	st.local.f64 	[%rd1+8], %fd30;
	st.local.u32 	[%rd1+16], %r27;
	st.local.f64 	[%rd1+24], %fd31;
	{ // callseq 18, 0
	.param .b64 param0;
	st.param.b64 	[param0], %rd14;
	.param .b64 param1;
	st.param.b64 	[param1], %rd8;
	.param .b32 retval0;
	call.uni (retval0), 
	vprintf, 
	(
	param0, 
	param1
	);
	ld.param.b32 	%r49, [retval0];
	} // callseq 18
	ld.global.f32 	%f20, [d_Xfp32+36];
	cvt.f64.f32 	%fd32, %f20;
	ld.global.f64 	%fd33, [d_Xfp64+72];
	st.local.u32 	[%rd1], %r30;
	st.local.f64 	[%rd1+8], %fd32;
	st.local.u32 	[%rd1+16], %r30;
	st.local.f64 	[%rd1+24], %fd33;
	{ // callseq 19, 0
	.param .b64 param0;
	st.param.b64 	[param0], %rd14;
	.param .b64 param1;
	st.param.b64 	[param1], %rd8;
	.param .b32 retval0;
	call.uni (retval0), 
	vprintf, 
	(
	param0, 
	param1
	);
	ld.param.b32 	%r51, [retval0];
	} // callseq 19
	ld.global.f32 	%f21, [d_ix];
	cvt.f64.f32 	%fd34, %f21;
	st.local.u32 	[%rd1], %r75;
	st.local.f64 	[%rd1+8], %fd34;
	mov.u64 	%rd15, $str$2;
	cvta.global.u64 	%rd16, %rd15;
	{ // callseq 20, 0
	.param .b64 param0;
	st.param.b64 	[param0], %rd16;
	.param .b64 param1;
	st.param.b64 	[param1], %rd8;
	.param .b32 retval0;
	call.uni (retval0), 
	vprintf, 
	(
	param0, 
	param1
	);
	ld.param.b32 	%r53, [retval0];
	} // callseq 20
	ld.global.f32 	%f22, [d_ix+4];
	cvt.f64.f32 	%fd35, %f22;
	st.local.u32 	[%rd1], %r6;
	st.local.f64 	[%rd1+8], %fd35;
	{ // callseq 21, 0
	.param .b64 param0;
	st.param.b64 	[param0], %rd16;
	.param .b64 param1;
	st.param.b64 	[param1], %rd8;
	.param .b32 retval0;
	call.uni (retval0), 
	vprintf, 
	(
	param0, 
	param1
	);
	ld.param.b32 	%r55, [retval0];
	} // callseq 21
	ld.global.f32 	%f23, [d_ix+8];
	cvt.f64.f32 	%fd36, %f23;
	st.local.u32 	[%rd1], %r9;
	st.local.f64 	[%rd1+8], %fd36;
	{ // callseq 22, 0
	.param .b64 param0;
	st.param.b64 	[param0], %rd16;
	.param .b64 param1;
	st.param.b64 	[param1], %rd8;
	.param .b32 retval0;
	call.uni (retval0), 
	vprintf, 
	(
	param0, 
	param1
	);
	ld.param.b32 	%r57, [retval0];
	} // callseq 22
	ld.global.f32 	%f24, [d_ix+12];
	cvt.f64.f32 	%fd37, %f24;
	st.local.u32 	[%rd1], %r12;
	st.local.f64 	[%rd1+8], %fd37;
	{ // callseq 23, 0
	.param .b64 param0;
	st.param.b64 	[param0], %rd16;
	.param .b64 param1;
	st.param.b64 	[param1], %rd8;
	.param .b32 retval0;
	call.uni (retval0), 
	vprintf, 
	(
	param0, 
	param1
	);
	ld.param.b32 	%r59, [retval0];
	} // callseq 23
	ld.global.f32 	%f25, [d_ix+16];
	cvt.f64.f32 	%fd38, %f25;
	st.local.u32 	[%rd1], %r15;
	st.local.f64 	[%rd1+8], %fd38;
	{ // callseq 24, 0
	.param .b64 param0;
	st.param.b64 	[param0], %rd16;
	.param .b64 param1;
	st.param.b64 	[param1], %rd8;
	.param .b32 retval0;
	call.uni (retval0), 
	vprintf, 
	(
	param0, 
	param1
	);
	ld.param.b32 	%r61, [retval0];
	} // callseq 24
	ld.global.f32 	%f26, [d_ix+20];
	cvt.f64.f32 	%fd39, %f26;
	st.local.u32 	[%rd1], %r18;
	st.local.f64 	[%rd1+8], %fd39;
	{ // callseq 25, 0
	.param .b64 param0;
	st.param.b64 	[param0], %rd16;
	.param .b64 param1;
	st.param.b64 	[param1], %rd8;
	.param .b32 retval0;
	call.uni (retval0), 
	vprintf, 
	(
	param0, 
	param1
	);
	ld.param.b32 	%r63, [retval0];
	} // callseq 25
	ld.global.f32 	%f27, [d_ix+24];
	cvt.f64.f32 	%fd40, %f27;
	st.local.u32 	[%rd1], %r21;
	st.local.f64 	[%rd1+8], %fd40;
	{ // callseq 26, 0
	.param .b64 param0;
	st.param.b64 	[param0], %rd16;
	.param .b64 param1;
	st.param.b64 	[param1], %rd8;
	.param .b32 retval0;
	call.uni (retval0), 
	vprintf, 
	(
	param0, 
	param1
	);
	ld.param.b32 	%r65, [retval0];
	} // callseq 26
	ld.global.f32 	%f28, [d_ix+28];
	cvt.f64.f32 	%fd41, %f28;
	st.local.u32 	[%rd1], %r24;
	st.local.f64 	[%rd1+8], %fd41;
	{ // callseq 27, 0
	.param .b64 param0;
	st.param.b64 	[param0], %rd16;
	.param .b64 param1;
	st.param.b64 	[param1], %rd8;
	.param .b32 retval0;
	call.uni (retval0), 
	vprintf, 
	(
	param0, 
	param1
	);
	ld.param.b32 	%r67, [retval0];
	} // callseq 27
	ld.global.f32 	%f29, [d_ix+32];
	cvt.f64.f32 	%fd42, %f29;
	st.local.u32 	[%rd1], %r27;
	st.local.f64 	[%rd1+8], %fd42;
	{ // callseq 28, 0
	.param .b64 param0;
	st.param.b64 	[param0], %rd16;
	.param .b64 param1;
	st.param.b64 	[param1], %rd8;
	.param .b32 retval0;
	call.uni (retval0), 
	vprintf, 
	(
	param0, 
	param1
	);
	ld.param.b32 	%r69, [retval0];
	} // callseq 28
	ld.global.f32 	%f30, [d_ix+36];
	cvt.f64.f32 	%fd43, %f30;
	st.local.u32 	[%rd1], %r30;
	st.local.f64 	[%rd1+8], %fd43;
	{ // callseq 29, 0
	.param .b64 param0;
	st.param.b64 	[param0], %rd16;
	.param .b64 param1;
	st.param.b64 	[param1], %rd8;
	.param .b32 retval0;
	call.uni (retval0), 
	vprintf, 
	(
	param0, 
	param1
	);
	ld.param.b32 	%r71, [retval0];
	} // callseq 29
	mov.f64 	%fd109, 0d0000000000000000;
$L__BB0_1:
	ld.global.f32 	%f31, [%rd21+-32];
	cvt.f64.f32 	%fd44, %f31;
	ld.global.f64 	%fd45, [%rd20+-64];
	sub.f64 	%fd46, %fd44, %fd45;
	fma.rn.f64 	%fd47, %fd46, %fd46, %fd109;
	ld.global.f32 	%f32, [%rd21+-28];
	cvt.f64.f32 	%fd48, %f32;
	ld.global.f64 	%fd49, [%rd20+-56];
	sub.f64 	%fd50, %fd48, %fd49;
	fma.rn.f64 	%fd51, %fd50, %fd50, %fd47;
	ld.global.f32 	%f33, [%rd21+-24];
	cvt.f64.f32 	%fd52, %f33;
	ld.global.f64 	%fd53, [%rd20+-48];
	sub.f64 	%fd54, %fd52, %fd53;
	fma.rn.f64 	%fd55, %fd54, %fd54, %fd51;
	ld.global.f32 	%f34, [%rd21+-20];
	cvt.f64.f32 	%fd56, %f34;
	ld.global.f64 	%fd57, [%rd20+-40];
	sub.f64 	%fd58, %fd56, %fd57;
	fma.rn.f64 	%fd59, %fd58, %fd58, %fd55;
	ld.global.f32 	%f35, [%rd21+-16];
	cvt.f64.f32 	%fd60, %f35;
	ld.global.f64 	%fd61, [%rd20+-32];
	sub.f64 	%fd62, %fd60, %fd61;
	fma.rn.f64 	%fd63, %fd62, %fd62, %fd59;
	ld.global.f32 	%f36, [%rd21+-12];
	cvt.f64.f32 	%fd64, %f36;
	ld.global.f64 	%fd65, [%rd20+-24];
	sub.f64 	%fd66, %fd64, %fd65;
	fma.rn.f64 	%fd67, %fd66, %fd66, %fd63;
	ld.global.f32 	%f37, [%rd21+-8];
	cvt.f64.f32 	%fd68, %f37;
	ld.global.f64 	%fd69, [%rd20+-16];
	sub.f64 	%fd70, %fd68, %fd69;
	fma.rn.f64 	%fd71, %fd70, %fd70, %fd67;
	ld.global.f32 	%f38, [%rd21+-4];
	cvt.f64.f32 	%fd72, %f38;
	ld.global.f64 	%fd73, [%rd20+-8];
	sub.f64 	%fd74, %fd72, %fd73;
	fma.rn.f64 	%fd75, %fd74, %fd74, %fd71;
	ld.global.f32 	%f39, [%rd21];
	cvt.f64.f32 	%fd76, %f39;
	ld.global.f64 	%fd77, [%rd20];
	sub.f64 	%fd78, %fd76, %fd77;
	fma.rn.f64 	%fd79, %fd78, %fd78, %fd75;
	ld.global.f32 	%f40, [%rd21+4];
	cvt.f64.f32 	%fd80, %f40;
	ld.global.f64 	%fd81, [%rd20+8];
	sub.f64 	%fd82, %fd80, %fd81;
	fma.rn.f64 	%fd83, %fd82, %fd82, %fd79;
	ld.global.f32 	%f41, [%rd21+8];
	cvt.f64.f32 	%fd84, %f41;
	ld.global.f64 	%fd85, [%rd20+16];
	sub.f64 	%fd86, %fd84, %fd85;
	fma.rn.f64 	%fd87, %fd86, %fd86, %fd83;
	ld.global.f32 	%f42, [%rd21+12];
	cvt.f64.f32 	%fd88, %f42;
	ld.global.f64 	%fd89, [%rd20+24];
	sub.f64 	%fd90, %fd88, %fd89;
	fma.rn.f64 	%fd91, %fd90, %fd90, %fd87;
	ld.global.f32 	%f43, [%rd21+16];
	cvt.f64.f32 	%fd92, %f43;
	ld.global.f64 	%fd93, [%rd20+32];
	sub.f64 	%fd94, %fd92, %fd93;
	fma.rn.f64 	%fd95, %fd94, %fd94, %fd91;
	ld.global.f32 	%f44, [%rd21+20];
	cvt.f64.f32 	%fd96, %f44;
	ld.global.f64 	%fd97, [%rd20+40];
	sub.f64 	%fd98, %fd96, %fd97;
	fma.rn.f64 	%fd99, %fd98, %fd98, %fd95;
	ld.global.f32 	%f45, [%rd21+24];
	cvt.f64.f32 	%fd100, %f45;
	ld.global.f64 	%fd101, [%rd20+48];
	sub.f64 	%fd102, %fd100, %fd101;
	fma.rn.f64 	%fd103, %fd102, %fd102, %fd99;
	ld.global.f32 	%f46, [%rd21+28];
	cvt.f64.f32 	%fd104, %f46;
	ld.global.f64 	%fd105, [%rd20+56];
	sub.f64 	%fd106, %fd104, %fd105;
	fma.rn.f64 	%fd109, %fd106, %fd106, %fd103;
	add.s32 	%r75, %r75, 16;
	add.s64 	%rd21, %rd21, 64;
	add.s64 	%rd20, %rd20, 128;
	setp.ne.s32 	%p1, %r75, 128;
	@%p1 bra 	$L__BB0_1;
	mul.f64 	%fd107, %fd109, 0d3F80000000000000;
	cvt.rn.f32.f64 	%f47, %fd107;
	sqrt.rn.f32 	%f48, %f47;
	cvt.f64.f32 	%fd108, %f48;
	st.local.f64 	[%rd1], %fd108;
	mov.u64 	%rd17, $str$3;
	cvta.global.u64 	%rd18, %rd17;
	{ // callseq 30, 0
	.param .b64 param0;
	st.param.b64 	[param0], %rd18;
	.param .b64 param1;
	st.param.b64 	[param1], %rd8;
	.param .b32 retval0;
	call.uni (retval0), 
	vprintf, 
	(
	param0, 
	param1
	);
	ld.param.b32 	%r73, [retval0];
	} // callseq 30
	ret;

}
	// .globl	_Z15idctKernelFloatv
.visible .entry _Z15idctKernelFloatv()
{
	.reg .pred 	%p<2>;
	.reg .b32 	%r<13>;
	.reg .b32 	%f<36>;
	.reg .b64 	%rd<9>;

	mov.u32 	%r6, %ctaid.x;
	mov.u32 	%r7, %ntid.x;
	mov.u32 	%r8, %tid.x;
	mad.lo.s32 	%r1, %r6, %r7, %r8;
	cvt.rn.f32.u32 	%f6, %r1;
	mul.f32 	%f7, %f6, 0f40490FDB;
	mul.f32 	%f1, %f7, 0f3C000000;
	ld.global.f32 	%f8, [d_Xfp32];
	mov.u64 	%rd4, d_Xfp32;
	add.s64 	%rd8, %rd4, 8;
	mul.f32 	%f35, %f8, 0f3DB504F3;
	mov.b32 	%r12, 0;
$L__BB1_1:
	add.s32 	%r9, %r12, 1;
	ld.global.f32 	%f9, [%rd8+-4];
	mul.f32 	%f10, %f9, 0f3E000000;
	cvt.rn.f32.u32 	%f11, %r9;
	add.f32 	%f12, %f11, 0f3F000000;
	mul.f32 	%f13, %f1, %f12;
	cos.approx.f32 	%f14, %f13;
	fma.rn.f32 	%f15, %f10, %f14, %f35;
	ld.global.f32 	%f16, [%rd8];
	mul.f32 	%f17, %f16, 0f3E000000;
	add.s32 	%r10, %r12, 2;
	cvt.rn.f32.u32 	%f18, %r10;
	add.f32 	%f19, %f18, 0f3F000000;
	mul.f32 	%f20, %f1, %f19;
	cos.approx.f32 	%f21, %f20;
	fma.rn.f32 	%f22, %f17, %f21, %f15;
	ld.global.f32 	%f23, [%rd8+4];
	mul.f32 	%f24, %f23, 0f3E000000;
	add.s32 	%r11, %r12, 3;
	cvt.rn.f32.u32 	%f25, %r11;
	add.f32 	%f26, %f25, 0f3F000000;
	mul.f32 	%f27, %f1, %f26;
	cos.approx.f32 	%f28, %f27;
	fma.rn.f32 	%f4, %f24, %f28, %f22;
	add.s32 	%r12, %r12, 4;
	setp.eq.s32 	%p1, %r12, 128;
	@%p1 bra 	$L__BB1_3;
	ld.global.f32 	%f29, [%rd8+8];
	mul.f32 	%f30, %f29, 0f3E000000;
	cvt.rn.f32.u32 	%f31, %r12;
	add.f32 	%f32, %f31, 0f3F000000;
	mul.f32 	%f33, %f1, %f32;
	cos.approx.f32 	%f34, %f33;
	fma.rn.f32 	%f35, %f30, %f34, %f4;
	add.s64 	%rd8, %rd8, 16;
	bra.uni 	$L__BB1_1;
$L__BB1_3:
	mul.wide.u32 	%rd5, %r1, 4;
	mov.u64 	%rd6, d_ix;
	add.s64 	%rd7, %rd6, %rd5;
	st.global.f32 	[%rd7], %f4;
	ret;

}
	// .globl	_Z14dctKernelFloatv
.visible .entry _Z14dctKernelFloatv()
{
	.reg .pred 	%p<2>;
	.reg .b32 	%r<24>;
	.reg .b32 	%f<138>;
	.reg .b64 	%rd<9>;

	mov.u32 	%r5, %ctaid.x;
	mov.u32 	%r6, %ntid.x;
	mov.u32 	%r7, %tid.x;
	mad.lo.s32 	%r1, %r5, %r6, %r7;
	cvt.rn.f32.u32 	%f7, %r1;
	mul.f32 	%f8, %f7, 0f40490FDB;
	mul.f32 	%f1, %f8, 0f3C000000;
	mov.u64 	%rd4, d_x;
	add.s64 	%rd8, %rd4, 32;
	mov.f32 	%f136, 0f00000000;
	mov.b32 	%r23, 0;
	mov.f32 	%f137, %f136;
$L__BB2_1:
	ld.global.f32 	%f9, [%rd8+-32];
	mul.f32 	%f10, %f9, 0f3E000000;
	cvt.rn.f32.u32 	%f11, %r23;
	add.f32 	%f12, %f11, 0f3F000000;
	mul.f32 	%f13, %f1, %f12;
	cos.approx.f32 	%f14, %f13;
	fma.rn.f32 	%f15, %f10, %f14, %f137;
	add.f32 	%f16, %f136, %f9;
	ld.global.f32 	%f17, [%rd8+-28];
	mul.f32 	%f18, %f17, 0f3E000000;
	add.s32 	%r8, %r23, 1;
	cvt.rn.f32.u32 	%f19, %r8;
	add.f32 	%f20, %f19, 0f3F000000;
	mul.f32 	%f21, %f1, %f20;
	cos.approx.f32 	%f22, %f21;
	fma.rn.f32 	%f23, %f18, %f22, %f15;
	add.f32 	%f24, %f16, %f17;
	ld.global.f32 	%f25, [%rd8+-24];
	mul.f32 	%f26, %f25, 0f3E000000;
	add.s32 	%r9, %r23, 2;
	cvt.rn.f32.u32 	%f27, %r9;
	add.f32 	%f28, %f27, 0f3F000000;
	mul.f32 	%f29, %f1, %f28;
	cos.approx.f32 	%f30, %f29;
	fma.rn.f32 	%f31, %f26, %f30, %f23;
	add.f32 	%f32, %f24, %f25;
	ld.global.f32 	%f33, [%rd8+-20];
	mul.f32 	%f34, %f33, 0f3E000000;
	add.s32 	%r10, %r23, 3;
	cvt.rn.f32.u32 	%f35, %r10;
	add.f32 	%f36, %f35, 0f3F000000;
	mul.f32 	%f37, %f1, %f36;
	cos.approx.f32 	%f38, %f37;
	fma.rn.f32 	%f39, %f34, %f38, %f31;
	add.f32 	%f40, %f32, %f33;
	ld.global.f32 	%f41, [%rd8+-16];
	mul.f32 	%f42, %f41, 0f3E000000;
	add.s32 	%r11, %r23, 4;
	cvt.rn.f32.u32 	%f43, %r11;
	add.f32 	%f44, %f43, 0f3F000000;
	mul.f32 	%f45, %f1, %f44;
	cos.approx.f32 	%f46, %f45;
	fma.rn.f32 	%f47, %f42, %f46, %f39;
	add.f32 	%f48, %f40, %f41;
	ld.global.f32 	%f49, [%rd8+-12];
	mul.f32 	%f50, %f49, 0f3E000000;
	add.s32 	%r12, %r23, 5;
	cvt.rn.f32.u32 	%f51, %r12;
	add.f32 	%f52, %f51, 0f3F000000;
	mul.f32 	%f53, %f1, %f52;
	cos.approx.f32 	%f54, %f53;
	fma.rn.f32 	%f55, %f50, %f54, %f47;
	add.f32 	%f56, %f48, %f49;
	ld.global.f32 	%f57, [%rd8+-8];
	mul.f32 	%f58, %f57, 0f3E000000;
	add.s32 	%r13, %r23, 6;
	cvt.rn.f32.u32 	%f59, %r13;
	add.f32 	%f60, %f59, 0f3F000000;
	mul.f32 	%f61, %f1, %f60;
	cos.approx.f32 	%f62, %f61;
	fma.rn.f32 	%f63, %f58, %f62, %f55;
	add.f32 	%f64, %f56, %f57;
	ld.global.f32 	%f65, [%rd8+-4];
	mul.f32 	%f66, %f65, 0f3E000000;
	add.s32 	%r14, %r23, 7;
	cvt.rn.f32.u32 	%f67, %r14;
	add.f32 	%f68, %f67, 0f3F000000;
	mul.f32 	%f69, %f1, %f68;
	cos.approx.f32 	%f70, %f69;
	fma.rn.f32 	%f71, %f66, %f70, %f63;
	add.f32 	%f72, %f64, %f65;
	ld.global.f32 	%f73, [%rd8];
	mul.f32 	%f74, %f73, 0f3E000000;
	add.s32 	%r15, %r23, 8;
	cvt.rn.f32.u32 	%f75, %r15;
	add.f32 	%f76, %f75, 0f3F000000;
	mul.f32 	%f77, %f1, %f76;
	cos.approx.f32 	%f78, %f77;
	fma.rn.f32 	%f79, %f74, %f78, %f71;
	add.f32 	%f80, %f72, %f73;
	ld.global.f32 	%f81, [%rd8+4];
	mul.f32 	%f82, %f81, 0f3E000000;
	add.s32 	%r16, %r23, 9;
	cvt.rn.f32.u32 	%f83, %r16;
	add.f32 	%f84, %f83, 0f3F000000;
	mul.f32 	%f85, %f1, %f84;
	cos.approx.f32 	%f86, %f85;
	fma.rn.f32 	%f87, %f82, %f86, %f79;
	add.f32 	%f88, %f80, %f81;
	ld.global.f32 	%f89, [%rd8+8];
	mul.f32 	%f90, %f89, 0f3E000000;
	add.s32 	%r17, %r23, 10;
	cvt.rn.f32.u32 	%f91, %r17;
	add.f32 	%f92, %f91, 0f3F000000;
	mul.f32 	%f93, %f1, %f92;
	cos.approx.f32 	%f94, %f93;
	fma.rn.f32 	%f95, %f90, %f94, %f87;
	add.f32 	%f96, %f88, %f89;
	ld.global.f32 	%f97, [%rd8+12];
	mul.f32 	%f98, %f97, 0f3E000000;
	add.s32 	%r18, %r23, 11;
	cvt.rn.f32.u32 	%f99, %r18;
	add.f32 	%f100, %f99, 0f3F000000;
	mul.f32 	%f101, %f1, %f100;
	cos.approx.f32 	%f102, %f101;
	fma.rn.f32 	%f103, %f98, %f102, %f95;
	add.f32 	%f104, %f96, %f97;
	ld.global.f32 	%f105, [%rd8+16];
	mul.f32 	%f106, %f105, 0f3E000000;
	add.s32 	%r19, %r23, 12;
	cvt.rn.f32.u32 	%f107, %r19;
	add.f32 	%f108, %f107, 0f3F000000;
	mul.f32 	%f109, %f1, %f108;
	cos.approx.f32 	%f110, %f109;
	fma.rn.f32 	%f111, %f106, %f110, %f103;
	add.f32 	%f112, %f104, %f105;
	ld.global.f32 	%f113, [%rd8+20];
	mul.f32 	%f114, %f113, 0f3E000000;
	add.s32 	%r20, %r23, 13;
	cvt.rn.f32.u32 	%f115, %r20;
	add.f32 	%f116, %f115, 0f3F000000;
	mul.f32 	%f117, %f1, %f116;
	cos.approx.f32 	%f118, %f117;
	fma.rn.f32 	%f119, %f114, %f118, %f111;
	add.f32 	%f120, %f112, %f113;
	ld.global.f32 	%f121, [%rd8+24];
	mul.f32 	%f122, %f121, 0f3E000000;
	add.s32 	%r21, %r23, 14;
	cvt.rn.f32.u32 	%f123, %r21;
	add.f32 	%f124, %f123, 0f3F000000;
	mul.f32 	%f125, %f1, %f124;
	cos.approx.f32 	%f126, %f125;
	fma.rn.f32 	%f127, %f122, %f126, %f119;
	add.f32 	%f128, %f120, %f121;
	ld.global.f32 	%f129, [%rd8+28];
	mul.f32 	%f130, %f129, 0f3E000000;
	add.s32 	%r22, %r23, 15;
	cvt.rn.f32.u32 	%f131, %r22;
	add.f32 	%f132, %f131, 0f3F000000;
	mul.f32 	%f133, %f1, %f132;
	cos.approx.f32 	%f134, %f133;
	fma.rn.f32 	%f137, %f130, %f134, %f127;
	add.f32 	%f136, %f128, %f129;
	add.s64 	%rd8, %rd8, 64;
	add.s32 	%r23, %r23, 16;
	setp.ne.s32 	%p1, %r23, 128;
	@%p1 bra 	$L__BB2_1;
	mul.wide.u32 	%rd5, %r1, 4;
	mov.u64 	%rd6, d_Xfp32;
	add.s64 	%rd7, %rd6, %rd5;
	st.global.f32 	[%rd7], %f137;
	div.rn.f32 	%f135, %f136, 0f413504F3;
	st.global.f32 	[d_Xfp32], %f135;
	ret;

}
	// .globl	_Z15dctKernelDoublev
.visible .entry _Z15dctKernelDoublev()
{
	.reg .pred 	%p<2>;
	.reg .b32 	%r<16>;
	.reg .b32 	%f<44>;
	.reg .b64 	%rd<9>;
	.reg .b64 	%fd<47>;

	mov.u32 	%r5, %ctaid.x;
	mov.u32 	%r6, %ntid.x;
	mov.u32 	%r7, %tid.x;
	mad.lo.s32 	%r1, %r5, %r6, %r7;
	cvt.rn.f32.u32 	%f2, %r1;
	mul.f32 	%f3, %f2, 0f40490FDB;
	mul.f32 	%f1, %f3, 0f3C000000;
	mov.u64 	%rd4, d_x;
	add.s64 	%rd8, %rd4, 16;
	mov.f64 	%fd45, 0d0000000000000000;
	mov.b32 	%r15, 0;
	mov.f64 	%fd46, %fd45;
$L__BB3_1:
	ld.global.f32 	%f4, [%rd8+-16];
	cvt.f64.f32 	%fd6, %f4;
	mul.f64 	%fd7, %fd6, 0d3FC0000000000000;
	cvt.rn.f32.u32 	%f5, %r15;
	add.f32 	%f6, %f5, 0f3F000000;
	mul.f32 	%f7, %f1, %f6;
	cos.approx.f32 	%f8, %f7;
	cvt.f64.f32 	%fd8, %f8;
	fma.rn.f64 	%fd9, %fd7, %fd8, %fd46;
	add.f64 	%fd10, %fd45, %fd6;
	ld.global.f32 	%f9, [%rd8+-12];
	cvt.f64.f32 	%fd11, %f9;
	mul.f64 	%fd12, %fd11, 0d3FC0000000000000;
	add.s32 	%r8, %r15, 1;
	cvt.rn.f32.u32 	%f10, %r8;
	add.f32 	%f11, %f10, 0f3F000000;
	mul.f32 	%f12, %f1, %f11;
	cos.approx.f32 	%f13, %f12;
	cvt.f64.f32 	%fd13, %f13;
	fma.rn.f64 	%fd14, %fd12, %fd13, %fd9;
	add.f64 	%fd15, %fd10, %fd11;
	ld.global.f32 	%f14, [%rd8+-8];
	cvt.f64.f32 	%fd16, %f14;
	mul.f64 	%fd17, %fd16, 0d3FC0000000000000;
	add.s32 	%r9, %r15, 2;
	cvt.rn.f32.u32 	%f15, %r9;
	add.f32 	%f16, %f15, 0f3F000000;
	mul.f32 	%f17, %f1, %f16;
	cos.approx.f32 	%f18, %f17;
	cvt.f64.f32 	%fd18, %f18;
	fma.rn.f64 	%fd19, %fd17, %fd18, %fd14;
	add.f64 	%fd20, %fd15, %fd16;
	ld.global.f32 	%f19, [%rd8+-4];
	cvt.f64.f32 	%fd21, %f19;
	mul.f64 	%fd22, %fd21, 0d3FC0000000000000;
	add.s32 	%r10, %r15, 3;
	cvt.rn.f32.u32 	%f20, %r10;
	add.f32 	%f21, %f20, 0f3F000000;
	mul.f32 	%f22, %f1, %f21;
	cos.approx.f32 	%f23, %f22;
	cvt.f64.f32 	%fd23, %f23;
	fma.rn.f64 	%fd24, %fd22, %fd23, %fd19;
	add.f64 	%fd25, %fd20, %fd21;
	ld.global.f32 	%f24, [%rd8];
	cvt.f64.f32 	%fd26, %f24;
	mul.f64 	%fd27, %fd26, 0d3FC0000000000000;
	add.s32 	%r11, %r15, 4;
	cvt.rn.f32.u32 	%f25, %r11;
	add.f32 	%f26, %f25, 0f3F000000;
	mul.f32 	%f27, %f1, %f26;
	cos.approx.f32 	%f28, %f27;
	cvt.f64.f32 	%fd28, %f28;
	fma.rn.f64 	%fd29, %fd27, %fd28, %fd24;
	add.f64 	%fd30, %fd25, %fd26;
	ld.global.f32 	%f29, [%rd8+4];
	cvt.f64.f32 	%fd31, %f29;
	mul.f64 	%fd32, %fd31, 0d3FC0000000000000;
	add.s32 	%r12, %r15, 5;
	cvt.rn.f32.u32 	%f30, %r12;
	add.f32 	%f31, %f30, 0f3F000000;
	mul.f32 	%f32, %f1, %f31;
	cos.approx.f32 	%f33, %f32;
	cvt.f64.f32 	%fd33, %f33;
	fma.rn.f64 	%fd34, %fd32, %fd33, %fd29;
	add.f64 	%fd35, %fd30, %fd31;
	ld.global.f32 	%f34, [%rd8+8];
	cvt.f64.f32 	%fd36, %f34;
	mul.f64 	%fd37, %fd36, 0d3FC0000000000000;
	add.s32 	%r13, %r15, 6;
	cvt.rn.f32.u32 	%f35, %r13;
	add.f32 	%f36, %f35, 0f3F000000;
	mul.f32 	%f37, %f1, %f36;
	cos.approx.f32 	%f38, %f37;
	cvt.f64.f32 	%fd38, %f38;
	fma.rn.f64 	%fd39, %fd37, %fd38, %fd34;
	add.f64 	%fd40, %fd35, %fd36;
	ld.global.f32 	%f39, [%rd8+12];
	cvt.f64.f32 	%fd41, %f39;
	mul.f64 	%fd42, %fd41, 0d3FC0000000000000;
	add.s32 	%r14, %r15, 7;
	cvt.rn.f32.u32 	%f40, %r14;
	add.f32 	%f41, %f40, 0f3F000000;
	mul.f32 	%f42, %f1, %f41;
	cos.approx.f32 	%f43, %f42;
	cvt.f64.f32 	%fd43, %f43;
	fma.rn.f64 	%fd46, %fd42, %fd43, %fd39;
	add.f64 	%fd45, %fd40, %fd41;
	add.s64 	%rd8, %rd8, 32;
	add.s32 	%r15, %r15, 8;
	setp.ne.s32 	%p1, %r15, 128;
	@%p1 bra 	$L__BB3_1;
	mul.wide.u32 	%rd5, %r1, 8;
	mov.u64 	%rd6, d_Xfp64;
	add.s64 	%rd7, %rd6, %rd5;
	st.global.f64 	[%rd7], %fd46;
	div.rn.f64 	%fd44, %fd45, 0d4026A09E60000000;
	st.global.f64 	[d_Xfp64], %fd44;
	ret;

}


// ===== COMPILED SASS (sm_100) =====

	.target	sm_100

	.elftype	@"ET_EXEC"


//--------------------- .note.nv.tkinfo           --------------------------
	.section	.note.nv.tkinfo,"",@"SHT_NOTE"
	.sectionflags	@"SHF_NOTE_NV_TKINFO"
	.tkinfo
        /*0018*/ 	.word	0x00000002
        /*0030*/ 	.string	""
        /*0030*/ 	.string	"ptxas"
        /*0030*/ 	.string	"Cuda compilation tools, release 13.0, V13.0.88"
        /*0030*/ 	.string	"Build cuda_13.0.r13.0/compiler.36424714_0"
        /*0030*/ 	.string	"-arch sm_100 -m 64 "



//--------------------- .note.nv.cuinfo           --------------------------
	.section	.note.nv.cuinfo,"",@"SHT_NOTE"
	.sectionflags	@"SHF_NOTE_NV_CUINFO"
        /*0018*/ 	.short	0x0002
        /*001a*/ 	.short	0x0064
        /*001c*/ 	.short	0x0082
	.zero		2


//--------------------- .nv.info                  --------------------------
	.section	.nv.info,"",@"SHT_CUDA_INFO"
	.align	4


	//----- nvinfo : EIATTR_REGCOUNT
	.align		4
        /*0000*/ 	.byte	0x04, 0x2f
        /*0002*/ 	.short	(.L_10 - .L_9)
	.align		4
.L_9:
        /*0004*/ 	.word	index@(_Z11printKernelv)
        /*0008*/ 	.word	0x00000020


	//----- nvinfo : EIATTR_FRAME_SIZE
	.align		4
.L_10:
        /*000c*/ 	.byte	0x04, 0x11
        /*000e*/ 	.short	(.L_12 - .L_11)
	.align		4
.L_11:
        /*0010*/ 	.word	index@($__internal_2_$__cuda_sm20_sqrt_rn_f32_slowpath)
        /*0014*/ 	.word	0x00000020


	//----- nvinfo : EIATTR_FRAME_SIZE
	.align		4
.L_12:
        /*0018*/ 	.byte	0x04, 0x11
        /*001a*/ 	.short	(.L_14 - .L_13)
	.align		4
.L_13:
        /*001c*/ 	.word	index@(_Z11printKernelv)
        /*0020*/ 	.word	0x00000020


	//----- nvinfo : EIATTR_REGCOUNT
	.align		4
.L_14:
        /*0024*/ 	.byte	0x04, 0x2f
        /*0026*/ 	.short	(.L_16 - .L_15)
	.align		4
.L_15:
        /*0028*/ 	.word	index@(_Z15idctKernelFloatv)
        /*002c*/ 	.word	0x00000020


	//----- nvinfo : EIATTR_FRAME_SIZE
	.align		4
.L_16:
        /*0030*/ 	.byte	0x04, 0x11
        /*0032*/ 	.short	(.L_18 - .L_17)
	.align		4
.L_17:
        /*0034*/ 	.word	index@(_Z15idctKernelFloatv)
        /*0038*/ 	.word	0x00000000


	//----- nvinfo : EIATTR_REGCOUNT
	.align		4
.L_18:
        /*003c*/ 	.byte	0x04, 0x2f
        /*003e*/ 	.short	(.L_20 - .L_19)
	.align		4
.L_19:
        /*0040*/ 	.word	index@(_Z14dctKernelFloatv)
        /*0044*/ 	.word	0x00000020


	//----- nvinfo : EIATTR_FRAME_SIZE
	.align		4
.L_20:
        /*0048*/ 	.byte	0x04, 0x11
        /*004a*/ 	.short	(.L_22 - .L_21)
	.align		4
.L_21:
        /*004c*/ 	.word	index@($__internal_1_$__cuda_sm3x_div_rn_noftz_f32_slowpath)
        /*0050*/ 	.word	0x00000000


	//----- nvinfo : EIATTR_FRAME_SIZE
	.align		4
.L_22:
        /*0054*/ 	.byte	0x04, 0x11
        /*0056*/ 	.short	(.L_24 - .L_23)
	.align		4
.L_23:
        /*0058*/ 	.word	index@(_Z14dctKernelFloatv)
        /*005c*/ 	.word	0x00000000


	//----- nvinfo : EIATTR_REGCOUNT
	.align		4
.L_24:
        /*0060*/ 	.byte	0x04, 0x2f
        /*0062*/ 	.short	(.L_26 - .L_25)
	.align		4
.L_25:
        /*0064*/ 	.word	index@(_Z15dctKernelDoublev)
        /*0068*/ 	.word	0x00000020


	//----- nvinfo : EIATTR_FRAME_SIZE
	.align		4
.L_26:
        /*006c*/ 	.byte	0x04, 0x11
        /*006e*/ 	.short	(.L_28 - .L_27)
	.align		4
.L_27:
        /*0070*/ 	.word	index@($__internal_0_$__cuda_sm20_div_rn_f64_full)
        /*0074*/ 	.word	0x00000000


	//----- nvinfo : EIATTR_FRAME_SIZE
	.align		4
.L_28:
        /*0078*/ 	.byte	0x04, 0x11
        /*007a*/ 	.short	(.L_30 - .L_29)
	.align		4
.L_29:
        /*007c*/ 	.word	index@(_Z15dctKernelDoublev)
        /*0080*/ 	.word	0x00000000


	//----- nvinfo : EIATTR_MIN_STACK_SIZE
	.align		4
.L_30:
        /*0084*/ 	.byte	0x04, 0x12
        /*0086*/ 	.short	(.L_32 - .L_31)
	.align		4
.L_31:
        /*0088*/ 	.word	index@(_Z15dctKernelDoublev)
        /*008c*/ 	.word	0x00000000


	//----- nvinfo : EIATTR_MIN_STACK_SIZE
	.align		4
.L_32:
        /*0090*/ 	.byte	0x04, 0x12
        /*0092*/ 	.short	(.L_34 - .L_33)
	.align		4
.L_33:
        /*0094*/ 	.word	index@(_Z14dctKernelFloatv)
        /*0098*/ 	.word	0x00000000


	//----- nvinfo : EIATTR_MIN_STACK_SIZE
	.align		4
.L_34:
        /*009c*/ 	.byte	0x04, 0x12
        /*009e*/ 	.short	(.L_36 - .L_35)
	.align		4
.L_35:
        /*00a0*/ 	.word	index@(_Z15idctKernelFloatv)
        /*00a4*/ 	.word	0x00000000


	//----- nvinfo : EIATTR_MIN_STACK_SIZE
	.align		4
.L_36:
        /*00a8*/ 	.byte	0x04, 0x12
        /*00aa*/ 	.short	(.L_38 - .L_37)
	.align		4
.L_37:
        /*00ac*/ 	.word	index@(_Z11printKernelv)
        /*00b0*/ 	.word	0x00000020
.L_38:


//--------------------- .nv.compat                --------------------------
	.section	.nv.compat,"",@"SHT_CUDA_COMPAT_INFO"
	.align	4
        /*0000*/ 	.byte	0x02, 0x09, 0x00, 0x00, 0x02, 0x02, 0x01, 0x00, 0x02, 0x05, 0x05, 0x00, 0x03, 0x07, 0x01, 0x01
        /*0010*/ 	.byte	0x02, 0x03, 0x00, 0x00, 0x02, 0x06, 0x01, 0x00, 0x04, 0x0b, 0x08, 0x00, 0x01, 0x00, 0x00, 0x00
        /*0020*/ 	.byte	0x00, 0x00, 0x00, 0x00


//--------------------- .nv.info._Z15dctKernelDoublev --------------------------
	.section	.nv.info._Z15dctKernelDoublev,"",@"SHT_CUDA_INFO"
	.sectionflags	@""
	.align	4


	//----- nvinfo : EIATTR_CUDA_API_VERSION
	.align		4
        /*0000*/ 	.byte	0x04, 0x37
        /*0002*/ 	.short	(.L_40 - .L_39)
.L_39:
        /*0004*/ 	.word	0x00000082


	//----- nvinfo : EIATTR_SPARSE_MMA_MASK
	.align		4
.L_40:
        /*0008*/ 	.byte	0x03, 0x50
        /*000a*/ 	.short	0x0000


	//----- nvinfo : EIATTR_MAXREG_COUNT
	.align		4
        /*000c*/ 	.byte	0x03, 0x1b
        /*000e*/ 	.short	0x00ff


	//----- nvinfo : EIATTR_MERCURY_ISA_VERSION
	.align		4
        /*0010*/ 	.byte	0x03, 0x5f
        /*0012*/ 	.short	0x0101


	//----- nvinfo : EIATTR_VRC_CTA_INIT_COUNT
	.align		4
        /*0014*/ 	.byte	0x02, 0x4a
	.zero		1
	.zero		1


	//----- nvinfo : EIATTR_EXIT_INSTR_OFFSETS
	.align		4
        /*0018*/ 	.byte	0x04, 0x1c
        /*001a*/ 	.short	(.L_42 - .L_41)


	//   ....[0]....
.L_41:
        /*001c*/ 	.word	0x00004a30


	//----- nvinfo : EIATTR_CRS_STACK_SIZE
	.align		4
.L_42:
        /*0020*/ 	.byte	0x04, 0x1e
        /*0022*/ 	.short	(.L_44 - .L_43)
.L_43:
        /*0024*/ 	.word	0x00000000


	//----- nvinfo : EIATTR_SW_WAR
	.align		4
.L_44:
        /*0028*/ 	.byte	0x04, 0x36
        /*002a*/ 	.short	(.L_46 - .L_45)
.L_45:
        /*002c*/ 	.word	0x00000008
.L_46:


//--------------------- .nv.info._Z14dctKernelFloatv --------------------------
	.section	.nv.info._Z14dctKernelFloatv,"",@"SHT_CUDA_INFO"
	.sectionflags	@""
	.align	4


	//----- nvinfo : EIATTR_CUDA_API_VERSION
	.align		4
        /*0000*/ 	.byte	0x04, 0x37
        /*0002*/ 	.short	(.L_48 - .L_47)
.L_47:
        /*0004*/ 	.word	0x00000082


	//----- nvinfo : EIATTR_SPARSE_MMA_MASK
	.align		4
.L_48:
        /*0008*/ 	.byte	0x03, 0x50
        /*000a*/ 	.short	0x0000


	//----- nvinfo : EIATTR_MAXREG_COUNT
	.align		4
        /*000c*/ 	.byte	0x03, 0x1b
        /*000e*/ 	.short	0x00ff


	//----- nvinfo : EIATTR_MERCURY_ISA_VERSION
	.align		4
        /*0010*/ 	.byte	0x03, 0x5f
        /*0012*/ 	.short	0x0101


	//----- nvinfo : EIATTR_VRC_CTA_INIT_COUNT
	.align		4
        /*0014*/ 	.byte	0x02, 0x4a
	.zero		1
	.zero		1


	//----- nvinfo : EIATTR_EXIT_INSTR_OFFSETS
	.align		4
        /*0018*/ 	.byte	0x04, 0x1c
        /*001a*/ 	.short	(.L_50 - .L_49)


	//   ....[0]....
.L_49:
        /*001c*/ 	.word	0x000039b0


	//----- nvinfo : EIATTR_CRS_STACK_SIZE
	.align		4
.L_50:
        /*0020*/ 	.byte	0x04, 0x1e
        /*0022*/ 	.short	(.L_52 - .L_51)
.L_51:
        /*0024*/ 	.word	0x00000000


	//----- nvinfo : EIATTR_SW_WAR
	.align		4
.L_52:
        /*0028*/ 	.byte	0x04, 0x36
        /*002a*/ 	.short	(.L_54 - .L_53)
.L_53:
        /*002c*/ 	.word	0x00000008
.L_54:


//--------------------- .nv.info._Z15idctKernelFloatv --------------------------
	.section	.nv.info._Z15idctKernelFloatv,"",@"SHT_CUDA_INFO"
	.sectionflags	@""
	.align	4


	//----- nvinfo : EIATTR_CUDA_API_VERSION
	.align		4
        /*0000*/ 	.byte	0x04, 0x37
        /*0002*/ 	.short	(.L_56 - .L_55)
.L_55:
        /*0004*/ 	.word	0x00000082


	//----- nvinfo : EIATTR_SPARSE_MMA_MASK
	.align		4
.L_56:
        /*0008*/ 	.byte	0x03, 0x50
        /*000a*/ 	.short	0x0000


	//----- nvinfo : EIATTR_MAXREG_COUNT
	.align		4
        /*000c*/ 	.byte	0x03, 0x1b
        /*000e*/ 	.short	0x00ff


	//----- nvinfo : EIATTR_MERCURY_ISA_VERSION
	.align		4
        /*0010*/ 	.byte	0x03, 0x5f
        /*0012*/ 	.short	0x0101


	//----- nvinfo : EIATTR_VRC_CTA_INIT_COUNT
	.align		4
        /*0014*/ 	.byte	0x02, 0x4a
	.zero		1
	.zero		1


	//----- nvinfo : EIATTR_EXIT_INSTR_OFFSETS
	.align		4
        /*0018*/ 	.byte	0x04, 0x1c
        /*001a*/ 	.short	(.L_58 - .L_57)


	//   ....[0]....
.L_57:
        /*001c*/ 	.word	0x000030a0


	//----- nvinfo : EIATTR_SW_WAR
	.align		4
.L_58:
        /*0020*/ 	.byte	0x04, 0x36
        /*0022*/ 	.short	(.L_60 - .L_59)
.L_59:
        /*0024*/ 	.word	0x00000008
.L_60:


//--------------------- .nv.info._Z11printKernelv --------------------------
	.section	.nv.info._Z11printKernelv,"",@"SHT_CUDA_INFO"
	.sectionflags	@""
	.align	4


	//----- nvinfo : EIATTR_CUDA_API_VERSION
	.align		4
        /*0000*/ 	.byte	0x04, 0x37
        /*0002*/ 	.short	(.L_62 - .L_61)
.L_61:
        /*0004*/ 	.word	0x00000082


	//----- nvinfo : EIATTR_SPARSE_MMA_MASK
	.align		4
.L_62:
        /*0008*/ 	.byte	0x03, 0x50
        /*000a*/ 	.short	0x0000


	//----- nvinfo : EIATTR_MAXREG_COUNT
	.align		4
        /*000c*/ 	.byte	0x03, 0x1b
        /*000e*/ 	.short	0x00ff


	//----- nvinfo : EIATTR_EXTERNS
	.align		4
        /*0010*/ 	.byte	0x04, 0x0f
        /*0012*/ 	.short	(.L_64 - .L_63)


	//   ....[0]....
	.align		4
.L_63:
        /*0014*/ 	.word	index@(vprintf)


	//----- nvinfo : EIATTR_MERCURY_ISA_VERSION
	.align		4
.L_64:
        /*0018*/ 	.byte	0x03, 0x5f
        /*001a*/ 	.short	0x0101


	//----- nvinfo : EIATTR_VRC_CTA_INIT_COUNT
	.align		4
        /*001c*/ 	.byte	0x02, 0x4a
	.zero		1
	.zero		1


	//----- nvinfo : EIATTR_SYSCALL_OFFSETS
	.align		4
        /*0020*/ 	.byte	0x04, 0x46
        /*0022*/ 	.short	(.L_66 - .L_65)


	//   ....[0]....
.L_65:
        /*0024*/ 	.word	0x00000150


	//   ....[1]....
        /*0028*/ 	.word	0x00000230


	//   ....[2]....
        /*002c*/ 	.word	0x00000310


	//   ....[3]....
        /*0030*/ 	.word	0x000003f0


	//   ....[4]....
        /*0034*/ 	.word	0x000004d0


	//   ....[5]....
        /*0038*/ 	.word	0x000005b0


	//   ....[6]....
        /*003c*/ 	.word	0x00000690


	//   ....[7]....
        /*0040*/ 	.word	0x00000770


	//   ....[8]....
        /*0044*/ 	.word	0x00000850


	//   ....[9]....
        /*0048*/ 	.word	0x00000930


	//   ....[10]....
        /*004c*/ 	.word	0x00000a40


	//   ....[11]....
        /*0050*/ 	.word	0x00000b60


	//   ....[12]....
        /*0054*/ 	.word	0x00000c80


	//   ....[13]....
        /*0058*/ 	.word	0x00000da0


	//   ....[14]....
        /*005c*/ 	.word	0x00000ec0


	//   ....[15]....
        /*0060*/ 	.word	0x00000fe0


	//   ....[16]....
        /*0064*/ 	.word	0x00001100


	//   ....[17]....
        /*0068*/ 	.word	0x00001220


	//   ....[18]....
        /*006c*/ 	.word	0x000013e0


	//   ....[19]....
        /*0070*/ 	.word	0x00001500


	//   ....[20]....
        /*0074*/ 	.word	0x000015d0


	//   ....[21]....
        /*0078*/ 	.word	0x000016b0


	//   ....[22]....
        /*007c*/ 	.word	0x00001790


	//   ....[23]....
        /*0080*/ 	.word	0x00001870


	//   ....[24]....
        /*0084*/ 	.word	0x00001950


	//   ....[25]....
        /*0088*/ 	.word	0x00001a30


	//   ....[26]....
        /*008c*/ 	.word	0x00001b10


	//   ....[27]....
        /*0090*/ 	.word	0x00001bf0


	//   ....[28]....
        /*0094*/ 	.word	0x00001cd0


	//   ....[29]....
        /*0098*/ 	.word	0x00001db0


	//   ....[30]....
        /*009c*/ 	.word	0x00002540


	//----- nvinfo : EIATTR_EXIT_INSTR_OFFSETS
	.align		4
.L_66:
        /*00a0*/ 	.byte	0x04, 0x1c
        /*00a2*/ 	.short	(.L_68 - .L_67)


	//   ....[0]....
.L_67:
        /*00a4*/ 	.word	0x00002550


	//----- nvinfo : EIATTR_CRS_STACK_SIZE
	.align		4
.L_68:
        /*00a8*/ 	.byte	0x04, 0x1e
        /*00aa*/ 	.short	(.L_70 - .L_69)
.L_69:
        /*00ac*/ 	.word	0x00000000


	//----- nvinfo : EIATTR_SW_WAR
	.align		4
.L_70:
        /*00b0*/ 	.byte	0x04, 0x36
        /*00b2*/ 	.short	(.L_72 - .L_71)
.L_71:
        /*00b4*/ 	.word	0x00000008
.L_72:


//--------------------- .nv.callgraph             --------------------------
	.section	.nv.callgraph,"",@"SHT_CUDA_CALLGRAPH"
	.align	4
	.sectionentsize	8
	.align		4
        /*0000*/ 	.word	0x00000000
	.align		4
        /*0004*/ 	.word	0xffffffff
	.align		4
        /*0008*/ 	.word	index@(_Z11printKernelv)
	.align		4
        /*000c*/ 	.word	index@(vprintf)
	.align		4
        /*0010*/ 	.word	0x00000000
	.align		4
        /*0014*/ 	.word	0xfffffffe
	.align		4
        /*0018*/ 	.word	0x00000000
	.align		4
        /*001c*/ 	.word	0xfffffffd
	.align		4
        /*0020*/ 	.word	0x00000000
	.align		4
        /*0024*/ 	.word	0xfffffffc


//--------------------- .nv.constant4             --------------------------
	.section	.nv.constant4,"a",@progbits
	.align	8
	.align		8
.nv.constant4:
        /*0000*/ 	.dword	d_x
	.align		8
        /*0008*/ 	.dword	d_Xfp32
	.align		8
        /*0010*/ 	.dword	d_ix
	.align		8
        /*0018*/ 	.dword	d_Xfp64
	.align		8
        /*0020*/ 	.dword	$str
	.align		8
        /*0028*/ 	.dword	$str$1
	.align		8
        /*0030*/ 	.dword	$str$2
	.align		8
        /*0038*/ 	.dword	$str$3
	.align		8
        /*0040*/ 	.dword	vprintf


//--------------------- .nv.constant3             --------------------------
	.section	.nv.constant3,"a",@progbits
	.align	4
.nv.constant3:
	.type		d_N,@object
	.size		d_N,(.L_4 - d_N)
d_N:
	.zero		4
.L_4:


//--------------------- .text._Z15dctKernelDoublev --------------------------
	.section	.text._Z15dctKernelDoublev,"ax",@progbits
	.align	128
        .global         _Z15dctKernelDoublev
        .type           _Z15dctKernelDoublev,@function
        .size           _Z15dctKernelDoublev,(.L_x_54 - _Z15dctKernelDoublev)
        .other          _Z15dctKernelDoublev,@"STO_CUDA_ENTRY STV_DEFAULT"
_Z15dctKernelDoublev:
.text._Z15dctKernelDoublev:
[----:B------:R-:W-:Y:S08]  /*0000*/  LDC R1, c[0x0][0x37c] ;  /* 0x0000df00ff017b82 */ /* 0x000ff00000000800 */
[----:B------:R-:W0:Y:S01]  /*0010*/  LDC.64 R4, c[0x4][RZ] ;  /* 0x01000000ff047b82 */ /* 0x000e220000000a00 */
[----:B------:R-:W0:Y:S02]  /*0020*/  LDCU.64 UR4, c[0x0][0x358] ;  /* 0x00006b00ff0477ac */ /* 0x000e240008000a00 */
[----:B0-----:R-:W2:Y:S04]  /*0030*/  LDG.E R10, desc[UR4][R4.64] ;  /* 0x00000004040a7981 */ /* 0x001ea8000c1e1900 */
[----:B------:R-:W3:Y:S04]  /*0040*/  LDG.E R18, desc[UR4][R4.64+0x4] ;  /* 0x0000040404127981 */ /* 0x000ee8000c1e1900 */
[----:B------:R-:W4:Y:S04]  /*0050*/  LDG.E R28, desc[UR4][R4.64+0x8] ;  /* 0x00000804041c7981 */ /* 0x000f28000c1e1900 */
[----:B------:R-:W5:Y:S04]  /*0060*/  LDG.E R9, desc[UR4][R4.64+0xc] ;  /* 0x00000c0404097981 */ /* 0x000f68000c1e1900 */
[----:B------:R-:W5:Y:S04]  /*0070*/  LDG.E R3, desc[UR4][R4.64+0x10] ;  /* 0x0000100404037981 */ /* 0x000f68000c1e1900 */
[----:B------:R-:W5:Y:S04]  /*0080*/  LDG.E R6, desc[UR4][R4.64+0x14] ;  /* 0x0000140404067981 */ /* 0x000f68000c1e1900 */
[----:B------:R-:W5:Y:S04]  /*0090*/  LDG.E R26, desc[UR4][R4.64+0x18] ;  /* 0x00001804041a7981 */ /* 0x000f68000c1e1900 */
[----:B------:R-:W5:Y:S04]  /*00a0*/  LDG.E R8, desc[UR4][R4.64+0x1c] ;  /* 0x00001c0404087981 */ /* 0x000f68000c1e1900 */
[----:B------:R-:W5:Y:S01]  /*00b0*/  LDG.E R12, desc[UR4][R4.64+0x20] ;  /* 0x00002004040c7981 */ /* 0x000f62000c1e1900 */
[----:B------:R-:W0:Y:S01]  /*00c0*/  S2UR UR6, SR_CTAID.X ;  /* 0x00000000000679c3 */ /* 0x000e220000002500 */
[----:B------:R-:W0:Y:S07]  /*00d0*/  S2R R7, SR_TID.X ;  /* 0x0000000000077919 */ /* 0x000e2e0000002100 */
[----:B------:R-:W0:Y:S02]  /*00e0*/  LDC R0, c[0x0][0x360] ;  /* 0x0000d800ff007b82 */ /* 0x000e240000000800 */
[----:B0-----:R-:W-:-:S05]  /*00f0*/  IMAD R0, R0, UR6, R7 ;  /* 0x0000000600007c24 */ /* 0x001fca000f8e0207 */
[----:B------:R-:W-:-:S05]  /*0100*/  I2FP.F32.U32 R2, R0 ;  /* 0x0000000000027245 */ /* 0x000fca0000201000 */
[----:B------:R-:W-:-:S04]  /*0110*/  FMUL R2, R2, 3.1415927410125732422 ;  /* 0x40490fdb02027820 */ /* 0x000fc80000400000 */
[----:B------:R-:W-:-:S04]  /*0120*/  FMUL R2, R2, 0.0078125 ;  /* 0x3c00000002027820 */ /* 0x000fc80000400000 */
[----:B------:R-:W-:-:S04]  /*0130*/  FMUL R7, R2, 0.5 ;  /* 0x3f00000002077820 */ /* 0x000fc80000400000 */
[----:B------:R-:W-:Y:S01]  /*0140*/  FMUL.RZ R22, R7, 0.15915493667125701904 ;  /* 0x3e22f98307167820 */ /* 0x000fe2000040c000 */
[----:B------:R-:W-:-:S04]  /*0150*/  FMUL R7, R2, 1.5 ;  /* 0x3fc0000002077820 */ /* 0x000fc80000400000 */
[----:B------:R-:W-:Y:S01]  /*0160*/  FMUL.RZ R23, R7, 0.15915493667125701904 ;  /* 0x3e22f98307177820 */ /* 0x000fe2000040c000 */
[----:B------:R-:W0:Y:S01]  /*0170*/  MUFU.COS R22, R22 ;  /* 0x0000001600167308 */ /* 0x000e220000000000 */
[----:B------:R-:W-:-:S04]  /*0180*/  FMUL R7, R2, 2.5 ;  /* 0x4020000002077820 */ /* 0x000fc80000400000 */
[----:B------:R-:W-:Y:S01]  /*0190*/  FMUL.RZ R13, R7, 0.15915493667125701904 ;  /* 0x3e22f983070d7820 */ /* 0x000fe2000040c000 */
[----:B------:R-:W-:Y:S02]  /*01a0*/  FMUL R7, R2, 3.5 ;  /* 0x4060000002077820 */ /* 0x000fe40000400000 */
[----:B------:R-:W1:Y:S02]  /*01b0*/  MUFU.COS R23, R23 ;  /* 0x0000001700177308 */ /* 0x000e640000000000 */
[----:B------:R-:W-:-:S06]  /*01c0*/  FMUL.RZ R7, R7, 0.15915493667125701904 ;  /* 0x3e22f98307077820 */ /* 0x000fcc000040c000 */
[----:B------:R-:W1:Y:S08]  /*01d0*/  MUFU.COS R13, R13 ;  /* 0x0000000d000d7308 */ /* 0x000e700000000000 */
[----:B0-----:R0:W-:Y:S08]  /*01e0*/  F2F.F64.F32 R20, R22 ;  /* 0x0000001600147310 */ /* 0x0011f00000201800 */
[----:B-1----:R-:W-:Y:S01]  /*01f0*/  F2F.F64.F32 R16, R23 ;  /* 0x0000001700107310 */ /* 0x002fe20000201800 */
[----:B0-----:R-:W-:-:S04]  /*0200*/  FMUL R22, R2, 4.5 ;  /* 0x4090000002167820 */ /* 0x001fc80000400000 */
[----:B------:R-:W-:-:S03]  /*0210*/  FMUL.RZ R27, R22, 0.15915493667125701904 ;  /* 0x3e22f983161b7820 */ /* 0x000fc6000040c000 */
[----:B------:R-:W0:Y:S08]  /*0220*/  MUFU.COS R7, R7 ;  /* 0x0000000700077308 */ /* 0x000e300000000000 */
[----:B------:R1:W-:Y:S08]  /*0230*/  F2F.F64.F32 R24, R13 ;  /* 0x0000000d00187310 */ /* 0x0003f00000201800 */
[----:B------:R-:W0:Y:S01]  /*0240*/  MUFU.COS R27, R27 ;  /* 0x0000001b001b7308 */ /* 0x000e220000000000 */
[----:B-1----:R-:W-:-:S07]  /*0250*/  FMUL R13, R2, 5.5 ;  /* 0x40b00000020d7820 */ /* 0x002fce0000400000 */
[----:B--2---:R-:W1:Y:S08]  /*0260*/  F2F.F64.F32 R10, R10 ;  /* 0x0000000a000a7310 */ /* 0x004e700000201800 */
[----:B---3--:R-:W2:Y:S01]  /*0270*/  F2F.F64.F32 R18, R18 ;  /* 0x0000001200127310 */ /* 0x008ea20000201800 */
[----:B-1----:R-:W-:-:S07]  /*0280*/  DMUL R14, R10, 0.125 ;  /* 0x3fc000000a0e7828 */ /* 0x002fce0000000000 */
[----:B----4-:R-:W1:Y:S01]  /*0290*/  F2F.F64.F32 R28, R28 ;  /* 0x0000001c001c7310 */ /* 0x010e620000201800 */
[----:B------:R-:W-:Y:S02]  /*02a0*/  DADD R10, RZ, R10 ;  /* 0x00000000ff0a7229 */ /* 0x000fe4000000000a */
[----:B------:R-:W-:Y:S02]  /*02b0*/  DFMA R20, R14, R20, RZ ;  /* 0x000000140e14722b */ /* 0x000fe400000000ff */
[----:B--2---:R-:W-:-:S04]  /*02c0*/  DMUL R14, R18, 0.125 ;  /* 0x3fc00000120e7828 */ /* 0x004fc80000000000 */
[----:B------:R-:W-:-:S04]  /*02d0*/  DADD R10, R10, R18 ;  /* 0x000000000a0a7229 */ /* 0x000fc80000000012 */
[----:B------:R-:W-:Y:S02]  /*02e0*/  DFMA R16, R14, R16, R20 ;  /* 0x000000100e10722b */ /* 0x000fe40000000014 */
[----:B-1----:R-:W-:Y:S01]  /*02f0*/  DMUL R20, R28, 0.125 ;  /* 0x3fc000001c147828 */ /* 0x002fe20000000000 */
[----:B-----5:R1:W2:Y:S07]  /*0300*/  F2F.F64.F32 R14, R9 ;  /* 0x00000009000e7310 */ /* 0x0202ae0000201800 */
[----:B------:R-:W-:Y:S01]  /*0310*/  DFMA R24, R20, R24, R16 ;  /* 0x000000181418722b */ /* 0x000fe20000000010 */
[----:B-1----:R-:W-:Y:S01]  /*0320*/  FMUL.RZ R9, R13, 0.15915493667125701904 ;  /* 0x3e22f9830d097820 */ /* 0x002fe2000040c000 */
[----:B0-----:R-:W0:Y:S01]  /*0330*/  F2F.F64.F32 R20, R7 ;  /* 0x0000000700147310 */ /* 0x001e220000201800 */
[----:B------:R-:W-:Y:S01]  /*0340*/  FMUL R13, R2, 6.5 ;  /* 0x40d00000020d7820 */ /* 0x000fe20000400000 */
[----:B--2---:R-:W-:-:S06]  /*0350*/  DMUL R22, R14, 0.125 ;  /* 0x3fc000000e167828 */ /* 0x004fcc0000000000 */
[----:B------:R1:W2:Y:S02]  /*0360*/  F2F.F64.F32 R16, R3 ;  /* 0x0000000300107310 */ /* 0x0002a40000201800 */
[----:B0-----:R-:W-:-:S06]  /*0370*/  DFMA R20, R22, R20, R24 ;  /* 0x000000141614722b */ /* 0x001fcc0000000018 */
[----:B------:R-:W0:Y:S01]  /*0380*/  MUFU.COS R9, R9 ;  /* 0x0000000900097308 */ /* 0x000e220000000000 */
[----:B-1----:R-:W-:Y:S01]  /*0390*/  FMUL.RZ R3, R13, 0.15915493667125701904 ;  /* 0x3e22f9830d037820 */ /* 0x002fe2000040c000 */
[----:B------:R-:W-:Y:S01]  /*03a0*/  FMUL R13, R2, 7.5 ;  /* 0x40f00000020d7820 */ /* 0x000fe20000400000 */
[----:B--2---:R-:W-:-:S05]  /*03b0*/  DMUL R24, R16, 0.125 ;  /* 0x3fc0000010187828 */ /* 0x004fca0000000000 */
[----:B------:R-:W1:Y:S08]  /*03c0*/  F2F.F64.F32 R22, R27 ;  /* 0x0000001b00167310 */ /* 0x000e700000201800 */
[----:B------:R-:W2:Y:S01]  /*03d0*/  F2F.F64.F32 R6, R6 ;  /* 0x0000000600067310 */ /* 0x000ea20000201800 */
[----:B-1----:R-:W-:-:S07]  /*03e0*/  DFMA R24, R24, R22, R20 ;  /* 0x000000161818722b */ /* 0x002fce0000000014 */
[----:B------:R-:W1:Y:S01]  /*03f0*/  MUFU.COS R3, R3 ;  /* 0x0000000300037308 */ /* 0x000e620000000000 */
[----:B--2---:R-:W-:-:S07]  /*0400*/  DMUL R22, R6, 0.125 ;  /* 0x3fc0000006167828 */ /* 0x004fce0000000000 */
[----:B0-----:R-:W0:Y:S08]  /*0410*/  F2F.F64.F32 R20, R9 ;  /* 0x0000000900147310 */ /* 0x001e300000201800 */
[----:B------:R-:W2:Y:S01]  /*0420*/  F2F.F64.F32 R26, R26 ;  /* 0x0000001a001a7310 */ /* 0x000ea20000201800 */
[----:B0-----:R-:W-:-:S07]  /*0430*/  DFMA R20, R22, R20, R24 ;  /* 0x000000141614722b */ /* 0x001fce0000000018 */
[----:B------:R-:W-:Y:S01]  /*0440*/  F2F.F64.F32 R8, R8 ;  /* 0x0000000800087310 */ /* 0x000fe20000201800 */
[----:B--2---:R-:W-:-:S07]  /*0450*/  DMUL R24, R26, 0.125 ;  /* 0x3fc000001a187828 */ /* 0x004fce0000000000 */
[----:B-1----:R0:W1:Y:S02]  /*0460*/  F2F.F64.F32 R22, R3 ;  /* 0x0000000300167310 */ /* 0x0020640000201800 */
[----:B0-----:R-:W2:Y:S01]  /*0470*/  LDG.E R3, desc[UR4][R4.64+0x2c] ;  /* 0x00002c0404037981 */ /* 0x001ea2000c1e1900 */
[----:B-1----:R-:W-:Y:S01]  /*0480*/  DFMA R20, R24, R22, R20 ;  /* 0x000000161814722b */ /* 0x002fe20000000014 */
[----:B------:R-:W-:Y:S01]  /*0490*/  FMUL.RZ R25, R13, 0.15915493667125701904 ;  /* 0x3e22f9830d197820 */ /* 0x000fe2000040c000 */
[----:B------:R-:W-:-:S03]  /*04a0*/  FMUL R13, R2, 8.5 ;  /* 0x41080000020d7820 */ /* 0x000fc60000400000 */
[----:B------:R0:W1:Y:S02]  /*04b0*/  MUFU.COS R22, R25 ;  /* 0x0000001900167308 */ /* 0x0000640000000000 */
[----:B0-----:R-:W-:-:S06]  /*04c0*/  DMUL R24, R8, 0.125 ;  /* 0x3fc0000008187828 */ /* 0x001fcc0000000000 */
[----:B-1----:R-:W0:Y:S02]  /*04d0*/  F2F.F64.F32 R22, R22 ;  /* 0x0000001600167310 */ /* 0x002e240000201800 */
[----:B0-----:R-:W-:Y:S01]  /*04e0*/  DFMA R20, R24, R22, R20 ;  /* 0x000000161814722b */ /* 0x001fe20000000014 */
[----:B------:R-:W-:-:S05]  /*04f0*/  FMUL.RZ R24, R13, 0.15915493667125701904 ;  /* 0x3e22f9830d187820 */ /* 0x000fca000040c000 */
[----:B------:R-:W0:Y:S08]  /*0500*/  F2F.F64.F32 R12, R12 ;  /* 0x0000000c000c7310 */ /* 0x000e300000201800 */
[----:B------:R-:W1:Y:S01]  /*0510*/  MUFU.COS R24, R24 ;  /* 0x0000001800187308 */ /* 0x000e620000000000 */
[----:B0-----:R-:W-:-:S07]  /*0520*/  DMUL R18, R12, 0.125 ;  /* 0x3fc000000c127828 */ /* 0x001fce0000000000 */
[----:B-1----:R-:W0:Y:S02]  /*0530*/  F2F.F64.F32 R22, R24 ;  /* 0x0000001800167310 */ /* 0x002e240000201800 */
[----:B0-----:R-:W-:Y:S01]  /*0540*/  DFMA R20, R18, R22, R20 ;  /* 0x000000161214722b */ /* 0x001fe20000000014 */
[----:B------:R-:W3:Y:S04]  /*0550*/  LDG.E R23, desc[UR4][R4.64+0x24] ;  /* 0x0000240404177981 */ /* 0x000ee8000c1e1900 */
[----:B------:R-:W4:Y:S04]  /*0560*/  LDG.E R19, desc[UR4][R4.64+0x28] ;  /* 0x0000280404137981 */ /* 0x000f28000c1e1900 */
[----:B------:R-:W5:Y:S01]  /*0570*/  LDG.E R18, desc[UR4][R4.64+0x30] ;  /* 0x0000300404127981 */ /* 0x000f62000c1e1900 */
[----:B------:R-:W-:Y:S01]  /*0580*/  DADD R28, R10, R28 ;  /* 0x000000000a1c7229 */ /* 0x000fe2000000001c */
[----:B------:R-:W-:-:S04]  /*0590*/  FMUL R10, R2, 9.5 ;  /* 0x41180000020a7820 */ /* 0x000fc80000400000 */
[----:B------:R-:W-:-:S04]  /*05a0*/  FMUL.RZ R10, R10, 0.15915493667125701904 ;  /* 0x3e22f9830a0a7820 */ /* 0x000fc8000040c000 */
[----:B------:R3:W0:Y:S08]  /*05b0*/  MUFU.COS R22, R10 ;  /* 0x0000000a00167308 */ /* 0x0006300000000000 */
[----:B---3--:R-:W1:Y:S08]  /*05c0*/  F2F.F64.F32 R10, R23 ;  /* 0x00000017000a7310 */ /* 0x008e700000201800 */
[----:B0-----:R-:W0:Y:S01]  /*05d0*/  F2F.F64.F32 R22, R22 ;  /* 0x0000001600167310 */ /* 0x001e220000201800 */
[----:B-1----:R-:W-:-:S08]  /*05e0*/  DMUL R24, R10, 0.125 ;  /* 0x3fc000000a187828 */ /* 0x002fd00000000000 */
[----:B0-----:R-:W-:Y:S01]  /*05f0*/  DFMA R20, R24, R22, R20 ;  /* 0x000000161814722b */ /* 0x001fe20000000014 */
[----:B------:R-:W-:-:S04]  /*0600*/  FMUL R24, R2, 10.5 ;  /* 0x4128000002187820 */ /* 0x000fc80000400000 */
[----:B------:R-:W-:-:S06]  /*0610*/  FMUL.RZ R22, R24, 0.15915493667125701904 ;  /* 0x3e22f98318167820 */ /* 0x000fcc000040c000 */
[----:B------:R-:W0:Y:S01]  /*0620*/  MUFU.COS R22, R22 ;  /* 0x0000001600167308 */ /* 0x000e220000000000 */
[----:B------:R-:W-:-:S07]  /*0630*/  DADD R24, R28, R14 ;  /* 0x000000001c187229 */ /* 0x000fce000000000e */
[----:B----4-:R-:W1:Y:S08]  /*0640*/  F2F.F64.F32 R28, R19 ;  /* 0x00000013001c7310 */ /* 0x010e700000201800 */
[----:B0-----:R-:W0:Y:S01]  /*0650*/  F2F.F64.F32 R22, R22 ;  /* 0x0000001600167310 */ /* 0x001e220000201800 */
[----:B-1----:R-:W-:-:S08]  /*0660*/  DMUL R14, R28, 0.125 ;  /* 0x3fc000001c0e7828 */ /* 0x002fd00000000000 */
[----:B0-----:R-:W-:Y:S01]  /*0670*/  DFMA R20, R14, R22, R20 ;  /* 0x000000160e14722b */ /* 0x001fe20000000014 */
[----:B------:R-:W-:-:S04]  /*0680*/  FMUL R14, R2, 11.5 ;  /* 0x41380000020e7820 */ /* 0x000fc80000400000 */
[----:B------:R-:W-:-:S04]  /*0690*/  FMUL.RZ R14, R14, 0.15915493667125701904 ;  /* 0x3e22f9830e0e7820 */ /* 0x000fc8000040c000 */
[----:B------:R2:W0:Y:S01]  /*06a0*/  MUFU.COS R19, R14 ;  /* 0x0000000e00137308 */ /* 0x0004220000000000 */
[----:B------:R-:W-:-:S07]  /*06b0*/  DADD R24, R24, R16 ;  /* 0x0000000018187229 */ /* 0x000fce0000000010 */
[----:B--2---:R1:W2:Y:S08]  /*06c0*/  F2F.F64.F32 R14, R3 ;  /* 0x00000003000e7310 */ /* 0x0042b00000201800 */
[----:B0-----:R-:W0:Y:S01]  /*06d0*/  F2F.F64.F32 R16, R19 ;  /* 0x0000001300107310 */ /* 0x001e220000201800 */
[----:B-1----:R-:W3:Y:S01]  /*06e0*/  LDG.E R3, desc[UR4][R4.64+0x3c] ;  /* 0x00003c0404037981 */ /* 0x002ee2000c1e1900 */
[----:B--2---:R-:W-:-:S08]  /*06f0*/  DMUL R22, R14, 0.125 ;  /* 0x3fc000000e167828 */ /* 0x004fd00000000000 */
[----:B0-----:R-:W-:Y:S01]  /*0700*/  DFMA R20, R22, R16, R20 ;  /* 0x000000101614722b */ /* 0x001fe20000000014 */
[----:B------:R-:W-:-:S04]  /*0710*/  FMUL R16, R2, 12.5 ;  /* 0x4148000002107820 */ /* 0x000fc80000400000 */
[----:B------:R-:W-:-:S04]  /*0720*/  FMUL.RZ R22, R16, 0.15915493667125701904 ;  /* 0x3e22f98310167820 */ /* 0x000fc8000040c000 */
[----:B------:R-:W0:Y:S08]  /*0730*/  MUFU.COS R16, R22 ;  /* 0x0000001600107308 */ /* 0x000e300000000000 */
[----:B-----5:R-:W1:Y:S08]  /*0740*/  F2F.F64.F32 R18, R18 ;  /* 0x0000001200127310 */ /* 0x020e700000201800 */
[----:B0-----:R-:W0:Y:S01]  /*0750*/  F2F.F64.F32 R16, R16 ;  /* 0x0000001000107310 */ /* 0x001e220000201800 */
[----:B-1----:R-:W-:-:S08]  /*0760*/  DMUL R22, R18, 0.125 ;  /* 0x3fc0000012167828 */ /* 0x002fd00000000000 */
[----:B0-----:R-:W-:Y:S02]  /*0770*/  DFMA R20, R22, R16, R20 ;  /* 0x000000101614722b */ /* 0x001fe40000000014 */
[----:B------:R-:W2:Y:S04]  /*0780*/  LDG.E R23, desc[UR4][R4.64+0x34] ;  /* 0x0000340404177981 */ /* 0x000ea8000c1e1900 */
[----:B------:R-:W4:Y:S04]  /*0790*/  LDG.E R17, desc[UR4][R4.64+0x38] ;  /* 0x0000380404117981 */ /* 0x000f28000c1e1900 */
[----:B------:R-:W5:Y:S01]  /*07a0*/  LDG.E R16, desc[UR4][R4.64+0x40] ;  /* 0x0000400404107981 */ /* 0x000f62000c1e1900 */
[----:B------:R-:W-:-:S08]  /*07b0*/  DADD R6, R24, R6 ;  /* 0x0000000018067229 */ /* 0x000fd00000000006 */
[----:B------:R-:W-:Y:S01]  /*07c0*/  DADD R26, R6, R26 ;  /* 0x00000000061a7229 */ /* 0x000fe2000000001a */
[----:B------:R-:W-:-:S04]  /*07d0*/  FMUL R6, R2, 13.5 ;  /* 0x4158000002067820 */ /* 0x000fc80000400000 */
[----:B------:R-:W-:-:S04]  /*07e0*/  FMUL.RZ R6, R6, 0.15915493667125701904 ;  /* 0x3e22f98306067820 */ /* 0x000fc8000040c000 */
[----:B------:R2:W0:Y:S08]  /*07f0*/  MUFU.COS R22, R6 ;  /* 0x0000000600167308 */ /* 0x0004300000000000 */
[----:B--2---:R-:W1:Y:S08]  /*0800*/  F2F.F64.F32 R6, R23 ;  /* 0x0000001700067310 */ /* 0x004e700000201800 */
        /* <DEDUP_REMOVED lines=15> */
[----:B---3--:R1:W2:Y:S08]  /*0900*/  F2F.F64.F32 R8, R3 ;  /* 0x0000000300087310 */ /* 0x0082b00000201800 */
        /* <DEDUP_REMOVED lines=797> */
[----:B------:R-:W-:-:S06]  /*3ae0*/  FMUL.RZ R20, R20, 0.15915493667125701904 ;  /* 0x3e22f98314147820 */ /* 0x000fcc000040c000 */
[----:B------:R-:W0:Y:S08]  /*3af0*/  MUFU.COS R20, R20 ;  /* 0x0000001400147308 */ /* 0x000e300000000000 */
[----:B-----5:R-:W1:Y:S08]  /*3b00*/  F2F.F64.F32 R12, R12 ;  /* 0x0000000c000c7310 */ /* 0x020e700000201800 */
[----:B0-----:R-:W0:Y:S01]  /*3b10*/  F2F.F64.F32 R20, R20 ;  /* 0x0000001400147310 */ /* 0x001e220000201800 */
[----:B-1----:R-:W-:-:S08]  /*3b20*/  DMUL R22, R12, 0.125 ;  /* 0x3fc000000c167828 */ /* 0x002fd00000000000 */
[----:B0-----:R-:W-:Y:S01]  /*3b30*/  DFMA R18, R22, R20, R18 ;  /* 0x000000141612722b */ /* 0x001fe20000000012 */
        /* <DEDUP_REMOVED lines=25> */
[----:B0-----:R2:W0:Y:S01]  /*3cd0*/  F2F.F64.F32 R16, R21 ;  /* 0x0000001500107310 */ /* 0x0014220000201800 */
[----:B-1----:R-:W3:Y:S01]  /*3ce0*/  LDG.E R3, desc[UR4][R4.64+0x1bc] ;  /* 0x0001bc0404037981 */ /* 0x002ee2000c1e1900 */
[----:B--2---:R-:W-:-:S08]  /*3cf0*/  DMUL R20, R14, 0.125 ;  /* 0x3fc000000e147828 */ /* 0x004fd00000000000 */
[----:B0-----:R-:W-:Y:S01]  /*3d00*/  DFMA R16, R20, R16, R18 ;  /* 0x000000101410722b */ /* 0x001fe20000000012 */
[----:B------:R-:W-:-:S04]  /*3d10*/  FMUL R18, R2, 108.5 ;  /* 0x42d9000002127820 */ /* 0x000fc80000400000 */
[----:B------:R-:W-:-:S04]  /*3d20*/  FMUL.RZ R18, R18, 0.15915493667125701904 ;  /* 0x3e22f98312127820 */ /* 0x000fc8000040c000 */
[----:B------:R0:W1:Y:S08]  /*3d30*/  MUFU.COS R20, R18 ;  /* 0x0000001200147308 */ /* 0x0000700000000000 */
[----:B-----5:R-:W2:Y:S01]  /*3d40*/  F2F.F64.F32 R22, R22 ;  /* 0x0000001600167310 */ /* 0x020ea20000201800 */
[----:B0-----:R-:W-:-:S07]  /*3d50*/  DADD R18, R24, R6 ;  /* 0x0000000018127229 */ /* 0x001fce0000000006 */
[----:B-1----:R-:W0:Y:S01]  /*3d60*/  F2F.F64.F32 R20, R20 ;  /* 0x0000001400147310 */ /* 0x002e220000201800 */
[----:B--2---:R-:W-:-:S08]  /*3d70*/  DMUL R6, R22, 0.125 ;  /* 0x3fc0000016067828 */ /* 0x004fd00000000000 */
[----:B0-----:R-:W-:Y:S01]  /*3d80*/  DFMA R16, R6, R20, R16 ;  /* 0x000000140610722b */ /* 0x001fe20000000010 */
[----:B------:R-:W2:Y:S04]  /*3d90*/  LDG.E R20, desc[UR4][R4.64+0x1b4] ;  /* 0x0001b40404147981 */ /* 0x000ea8000c1e1900 */
[----:B------:R-:W4:Y:S04]  /*3da0*/  LDG.E R7, desc[UR4][R4.64+0x1b8] ;  /* 0x0001b80404077981 */ /* 0x000f28000c1e1900 */
[----:B------:R-:W5:Y:S01]  /*3db0*/  LDG.E R6, desc[UR4][R4.64+0x1c0] ;  /* 0x0001c00404067981 */ /* 0x000f62000c1e1900 */
[----:B------:R-:W-:Y:S01]  /*3dc0*/  DADD R26, R18, R26 ;  /* 0x00000000121a7229 */ /* 0x000fe2000000001a */
[----:B------:R-:W-:-:S04]  /*3dd0*/  FMUL R18, R2, 109.5 ;  /* 0x42db000002127820 */ /* 0x000fc80000400000 */
[----:B------:R-:W-:-:S04]  /*3de0*/  FMUL.RZ R18, R18, 0.15915493667125701904 ;  /* 0x3e22f98312127820 */ /* 0x000fc8000040c000 */
[----:B------:R2:W0:Y:S01]  /*3df0*/  MUFU.COS R21, R18 ;  /* 0x0000001200157308 */ /* 0x0004220000000000 */
[----:B------:R-:W-:-:S08]  /*3e00*/  DADD R26, R26, R8 ;  /* 0x000000001a1a7229 */ /* 0x000fd00000000008 */
[----:B------:R-:W-:Y:S01]  /*3e10*/  DADD R26, R26, R12 ;  /* 0x000000001a1a7229 */ /* 0x000fe2000000000c */
[----:B--2---:R-:W1:Y:S08]  /*3e20*/  F2F.F64.F32 R18, R20 ;  /* 0x0000001400127310 */ /* 0x004e700000201800 */
[----:B0-----:R-:W0:Y:S01]  /*3e30*/  F2F.F64.F32 R20, R21 ;  /* 0x0000001500147310 */ /* 0x001e220000201800 */
[----:B-1----:R-:W-:-:S08]  /*3e40*/  DMUL R24, R18, 0.125 ;  /* 0x3fc0000012187828 */ /* 0x002fd00000000000 */
[----:B0-----:R-:W-:Y:S01]  /*3e50*/  DFMA R16, R24, R20, R16 ;  /* 0x000000141810722b */ /* 0x001fe20000000010 */
[----:B------:R-:W-:-:S04]  /*3e60*/  FMUL R24, R2, 110.5 ;  /* 0x42dd000002187820 */ /* 0x000fc80000400000 */
[----:B------:R-:W-:-:S06]  /*3e70*/  FMUL.RZ R24, R24, 0.15915493667125701904 ;  /* 0x3e22f98318187820 */ /* 0x000fcc000040c000 */
[----:B------:R-:W0:Y:S08]  /*3e80*/  MUFU.COS R24, R24 ;  /* 0x0000001800187308 */ /* 0x000e300000000000 */
[----:B----4-:R-:W1:Y:S08]  /*3e90*/  F2F.F64.F32 R20, R7 ;  /* 0x0000000700147310 */ /* 0x010e700000201800 */
[----:B0-----:R-:W0:Y:S01]  /*3ea0*/  F2F.F64.F32 R24, R24 ;  /* 0x0000001800187310 */ /* 0x001e220000201800 */
[----:B-1----:R-:W-:-:S08]  /*3eb0*/  DMUL R8, R20, 0.125 ;  /* 0x3fc0000014087828 */ /* 0x002fd00000000000 */
[----:B0-----:R-:W-:Y:S01]  /*3ec0*/  DFMA R16, R8, R24, R16 ;  /* 0x000000180810722b */ /* 0x001fe20000000010 */
[----:B------:R-:W-:-:S04]  /*3ed0*/  FMUL R8, R2, 111.5 ;  /* 0x42df000002087820 */ /* 0x000fc80000400000 */
[----:B------:R-:W-:-:S04]  /*3ee0*/  FMUL.RZ R8, R8, 0.15915493667125701904 ;  /* 0x3e22f98308087820 */ /* 0x000fc8000040c000 */
[----:B------:R3:W0:Y:S08]  /*3ef0*/  MUFU.COS R7, R8 ;  /* 0x0000000800077308 */ /* 0x0006300000000000 */
        /* <DEDUP_REMOVED lines=19> */
[----:B------:R2:W0:Y:S01]  /*4030*/  MUFU.COS R25, R10 ;  /* 0x0000000a00197308 */ /* 0x0004220000000000 */
[----:B------:R-:W-:-:S08]  /*4040*/  DADD R28, R28, R14 ;  /* 0x000000001c1c7229 */ /* 0x000fd0000000000e */
[----:B------:R-:W-:-:S08]  /*4050*/  DADD R22, R28, R22 ;  /* 0x000000001c167229 */ /* 0x000fd00000000016 */
[----:B------:R-:W-:Y:S01]  /*4060*/  DADD R22, R22, R18 ;  /* 0x0000000016167229 */ /* 0x000fe20000000012 */
[----:B--2---:R-:W1:Y:S08]  /*4070*/  F2F.F64.F32 R10, R24 ;  /* 0x00000018000a7310 */ /* 0x004e700000201800 */
[----:B0-----:R-:W0:Y:S01]  /*4080*/  F2F.F64.F32 R24, R25 ;  /* 0x0000001900187310 */ /* 0x001e220000201800 */
[----:B-1----:R-:W-:-:S08]  /*4090*/  DMUL R26, R10, 0.125 ;  /* 0x3fc000000a1a7828 */ /* 0x002fd00000000000 */
[----:B0-----:R-:W-:Y:S01]  /*40a0*/  DFMA R24, R26, R24, R16 ;  /* 0x000000181a18722b */ /* 0x001fe20000000010 */
[----:B------:R-:W-:-:S04]  /*40b0*/  FMUL R16, R2, 114.5 ;  /* 0x42e5000002107820 */ /* 0x000fc80000400000 */
[----:B------:R-:W-:-:S04]  /*40c0*/  FMUL.RZ R16, R16, 0.15915493667125701904 ;  /* 0x3e22f98310107820 */ /* 0x000fc8000040c000 */
[----:B------:R4:W0:Y:S08]  /*40d0*/  MUFU.COS R26, R16 ;  /* 0x00000010001a7308 */ /* 0x0008300000000000 */
        /* <DEDUP_REMOVED lines=12> */
[----:B------:R-:W-:Y:S01]  /*41a0*/  FMUL R26, R2, 116.5 ;  /* 0x42e90000021a7820 */ /* 0x000fe20000400000 */
[----:B-----5:R-:W0:Y:S01]  /*41b0*/  F2F.F64.F32 R12, R12 ;  /* 0x0000000c000c7310 */ /* 0x020e220000201800 */
[----:B------:R-:W2:Y:S02]  /*41c0*/  LDG.E R28, desc[UR4][R4.64+0x1dc] ;  /* 0x0001dc04041c7981 */ /* 0x000ea4000c1e1900 */
[----:B------:R-:W-:Y:S02]  /*41d0*/  FMUL.RZ R26, R26, 0.15915493667125701904 ;  /* 0x3e22f9831a1a7820 */ /* 0x000fe4000040c000 */
[----:B------:R-:W4:Y:S04]  /*41e0*/  LDG.E R29, desc[UR4][R4.64+0x1e0] ;  /* 0x0001e004041d7981 */ /* 0x000f28000c1e1900 */
[----:B------:R-:W1:Y:S01]  /*41f0*/  MUFU.COS R26, R26 ;  /* 0x0000001a001a7308 */ /* 0x000e620000000000 */
[----:B0-----:R-:W-:-:S07]  /*4200*/  DMUL R18, R12, 0.125 ;  /* 0x3fc000000c127828 */ /* 0x001fce0000000000 */
[----:B-1----:R-:W0:Y:S02]  /*4210*/  F2F.F64.F32 R26, R26 ;  /* 0x0000001a001a7310 */ /* 0x002e240000201800 */
[----:B0-----:R-:W-:Y:S01]  /*4220*/  DFMA R18, R18, R26, R24 ;  /* 0x0000001a1212722b */ /* 0x001fe20000000018 */
[----:B------:R-:W5:Y:S01]  /*4230*/  LDG.E R25, desc[UR4][R4.64+0x1d4] ;  /* 0x0001d40404197981 */ /* 0x000f62000c1e1900 */
[----:B------:R-:W-:Y:S01]  /*4240*/  DADD R20, R22, R20 ;  /* 0x0000000016147229 */ /* 0x000fe20000000014 */
[----:B------:R-:W-:-:S04]  /*4250*/  FMUL R22, R2, 117.5 ;  /* 0x42eb000002167820 */ /* 0x000fc80000400000 */
[----:B------:R-:W-:-:S04]  /*4260*/  FMUL.RZ R22, R22, 0.15915493667125701904 ;  /* 0x3e22f98316167820 */ /* 0x000fc8000040c000 */
[----:B------:R5:W0:Y:S01]  /*4270*/  MUFU.COS R24, R22 ;  /* 0x0000001600187308 */ /* 0x000a220000000000 */
[----:B------:R-:W-:-:S08]  /*4280*/  DADD R20, R20, R8 ;  /* 0x0000000014147229 */ /* 0x000fd00000000008 */
[----:B------:R-:W-:Y:S01]  /*4290*/  DADD R6, R20, R6 ;  /* 0x0000000014067229 */ /* 0x000fe20000000006 */
[----:B---3--:R-:W-:Y:S08]  /*42a0*/  F2F.F64.F32 R8, R3 ;  /* 0x0000000300087310 */ /* 0x008ff00000201800 */
[----:B-----5:R-:W1:Y:S08]  /*42b0*/  F2F.F64.F32 R22, R25 ;  /* 0x0000001900167310 */ /* 0x020e700000201800 */
[----:B0-----:R-:W0:Y:S01]  /*42c0*/  F2F.F64.F32 R24, R24 ;  /* 0x0000001800187310 */ /* 0x001e220000201800 */
[----:B-1----:R-:W-:-:S08]  /*42d0*/  DMUL R26, R22, 0.125 ;  /* 0x3fc00000161a7828 */ /* 0x002fd00000000000 */
[----:B0-----:R-:W-:Y:S01]  /*42e0*/  DFMA R18, R26, R24, R18 ;  /* 0x000000181a12722b */ /* 0x001fe20000000012 */
[----:B------:R-:W-:-:S04]  /*42f0*/  FMUL R26, R2, 118.5 ;  /* 0x42ed0000021a7820 */ /* 0x000fc80000400000 */
[----:B------:R-:W-:-:S06]  /*4300*/  FMUL.RZ R24, R26, 0.15915493667125701904 ;  /* 0x3e22f9831a187820 */ /* 0x000fcc000040c000 */
[----:B------:R-:W0:Y:S01]  /*4310*/  MUFU.COS R24, R24 ;  /* 0x0000001800187308 */ /* 0x000e220000000000 */
[----:B------:R-:W-:-:S07]  /*4320*/  DMUL R26, R8, 0.125 ;  /* 0x3fc00000081a7828 */ /* 0x000fce0000000000 */
[----:B0-----:R-:W0:Y:S02]  /*4330*/  F2F.F64.F32 R24, R24 ;  /* 0x0000001800187310 */ /* 0x001e240000201800 */
[----:B0-----:R-:W-:Y:S01]  /*4340*/  DFMA R26, R26, R24, R18 ;  /* 0x000000181a1a722b */ /* 0x001fe20000000012 */
[----:B------:R-:W-:-:S04]  /*4350*/  FMUL R18, R2, 119.5 ;  /* 0x42ef000002127820 */ /* 0x000fc80000400000 */
[----:B------:R-:W-:-:S04]  /*4360*/  FMUL.RZ R18, R18, 0.15915493667125701904 ;  /* 0x3e22f98312127820 */ /* 0x000fc8000040c000 */
[----:B------:R2:W0:Y:S08]  /*4370*/  MUFU.COS R3, R18 ;  /* 0x0000001200037308 */ /* 0x0004300000000000 */
[----:B--2---:R-:W1:Y:S08]  /*4380*/  F2F.F64.F32 R18, R28 ;  /* 0x0000001c00127310 */ /* 0x004e700000201800 */
[----:B0-----:R0:W2:Y:S01]  /*4390*/  F2F.F64.F32 R20, R3 ;  /* 0x0000000300147310 */ /* 0x0010a20000201800 */
[----:B-1----:R-:W-:Y:S01]  /*43a0*/  DMUL R24, R18, 0.125 ;  /* 0x3fc0000012187828 */ /* 0x002fe20000000000 */
[----:B0-----:R-:W-:-:S07]  /*43b0*/  FMUL R3, R2, 120.5 ;  /* 0x42f1000002037820 */ /* 0x001fce0000400000 */
[----:B--2---:R-:W-:Y:S02]  /*43c0*/  DFMA R26, R24, R20, R26 ;  /* 0x00000014181a722b */ /* 0x004fe4000000001a */
[----:B------:R-:W-:Y:S01]  /*43d0*/  DADD R24, R6, R10 ;  /* 0x0000000006187229 */ /* 0x000fe2000000000a */
[----:B------:R-:W-:Y:S01]  /*43e0*/  FMUL.RZ R20, R3, 0.15915493667125701904 ;  /* 0x3e22f98303147820 */ /* 0x000fe2000040c000 */
[----:B------:R-:W2:Y:S03]  /*43f0*/  LDG.E R6, desc[UR4][R4.64+0x1e4] ;  /* 0x0001e40404067981 */ /* 0x000ea6000c1e1900 */
[----:B------:R4:W0:Y:S01]  /*4400*/  MUFU.COS R28, R20 ;  /* 0x00000014001c7308 */ /* 0x0008220000000000 */
[----:B------:R-:W3:Y:S04]  /*4410*/  LDG.E R3, desc[UR4][R4.64+0x1e8] ;  /* 0x0001e80404037981 */ /* 0x000ee8000c1e1900 */
[----:B------:R-:W5:Y:S03]  /*4420*/  LDG.E R7, desc[UR4][R4.64+0x1f4] ;  /* 0x0001f40404077981 */ /* 0x000f66000c1e1900 */
[----:B----4-:R-:W1:Y:S01]  /*4430*/  F2F.F64.F32 R20, R29 ;  /* 0x0000001d00147310 */ /* 0x010e620000201800 */
[----:B------:R-:W-:Y:S01]  /*4440*/  DADD R16, R24, R16 ;  /* 0x0000000018107229 */ /* 0x000fe20000000010 */
[----:B------:R-:W4:Y:S04]  /*4450*/  LDG.E R25, desc[UR4][R4.64+0x1ec] ;  /* 0x0001ec0404197981 */ /* 0x000f28000c1e1900 */
[----:B------:R-:W5:Y:S02]  /*4460*/  LDG.E R24, desc[UR4][R4.64+0x1f0] ;  /* 0x0001f00404187981 */ /* 0x000f64000c1e1900 */
[----:B0-----:R-:W0:Y:S01]  /*4470*/  F2F.F64.F32 R28, R28 ;  /* 0x0000001c001c7310 */ /* 0x001e220000201800 */
[----:B-1----:R-:W-:-:S08]  /*4480*/  DMUL R10, R20, 0.125 ;  /* 0x3fc00000140a7828 */ /* 0x002fd00000000000 */
[----:B0-----:R-:W-:Y:S01]  /*4490*/  DFMA R10, R10, R28, R26 ;  /* 0x0000001c0a0a722b */ /* 0x001fe2000000001a */
[----:B------:R-:W5:Y:S04]  /*44a0*/  LDG.E R26, desc[UR4][R4.64+0x1fc] ;  /* 0x0001fc04041a7981 */ /* 0x000f68000c1e1900 */
[----:B------:R3:W5:Y:S01]  /*44b0*/  LDG.E R27, desc[UR4][R4.64+0x1f8] ;  /* 0x0001f804041b7981 */ /* 0x000762000c1e1900 */
[----:B------:R-:W-:-:S08]  /*44c0*/  DADD R16, R16, R14 ;  /* 0x0000000010107229 */ /* 0x000fd0000000000e */
[----:B------:R-:W-:Y:S01]  /*44d0*/  DADD R16, R16, R12 ;  /* 0x0000000010107229 */ /* 0x000fe2000000000c */
[----:B------:R-:W-:-:S07]  /*44e0*/  FMUL R14, R2, 121.5 ;  /* 0x42f30000020e7820 */ /* 0x000fce0000400000 */
[----:B------:R-:W-:Y:S01]  /*44f0*/  DADD R22, R16, R22 ;  /* 0x0000000010167229 */ /* 0x000fe20000000016 */
[----:B------:R-:W-:-:S04]  /*4500*/  FMUL.RZ R14, R14, 0.15915493667125701904 ;  /* 0x3e22f9830e0e7820 */ /* 0x000fc8000040c000 */
[----:B------:R-:W0:Y:S03]  /*4510*/  MUFU.COS R28, R14 ;  /* 0x0000000e001c7308 */ /* 0x000e260000000000 */
[----:B------:R-:W-:Y:S01]  /*4520*/  DADD R22, R22, R8 ;  /* 0x0000000016167229 */ /* 0x000fe20000000008 */
[----:B------:R-:W-:-:S04]  /*4530*/  FMUL R8, R2, 122.5 ;  /* 0x42f5000002087820 */ /* 0x000fc80000400000 */
[----:B------:R-:W-:-:S06]  /*4540*/  FMUL.RZ R8, R8, 0.15915493667125701904 ;  /* 0x3e22f98308087820 */ /* 0x000fcc000040c000 */
[----:B------:R-:W1:Y:S01]  /*4550*/  MUFU.COS R8, R8 ;  /* 0x0000000800087308 */ /* 0x000e620000000000 */
[----:B------:R-:W-:-:S07]  /*4560*/  DADD R22, R22, R18 ;  /* 0x0000000016167229 */ /* 0x000fce0000000012 */
[----:B0-----:R-:W-:Y:S01]  /*4570*/  F2F.F64.F32 R12, R28 ;  /* 0x0000001c000c7310 */ /* 0x001fe20000201800 */
[----:B------:R-:W-:-:S07]  /*4580*/  DADD R22, R20, R22 ;  /* 0x0000000014167229 */ /* 0x000fce0000000016 */
[----:B-1----:R-:W-:Y:S01]  /*4590*/  F2F.F64.F32 R8, R8 ;  /* 0x0000000800087310 */ /* 0x002fe20000201800 */
[----:B------:R-:W-:-:S07]  /*45a0*/  FMUL R16, R2, 124.5 ;  /* 0x42f9000002107820 */ /* 0x000fce0000400000 */
[----:B------:R-:W-:Y:S01]  /*45b0*/  MUFU.RCP64H R17, 11.3137054443359375 ;  /* 0x4026a09e00117908 */ /* 0x000fe20000001800 */
[----:B------:R-:W-:-:S07]  /*45c0*/  FMUL.RZ R16, R16, 0.15915493667125701904 ;  /* 0x3e22f98310107820 */ /* 0x000fce000040c000 */
[----:B------:R0:W1:Y:S02]  /*45d0*/  MUFU.COS R20, R16 ;  /* 0x0000001000147308 */ /* 0x0000640000000000 */
[----:B0-----:R-:W-:-:S06]  /*45e0*/  MOV R16, 0x1 ;  /* 0x0000000100107802 */ /* 0x001fcc0000000f00 */
[----:B-1----:R-:W-:Y:S08]  /*45f0*/  F2F.F64.F32 R20, R20 ;  /* 0x0000001400147310 */ /* 0x002ff00000201800 */
[----:B--2---:R-:W0:Y:S08]  /*4600*/  F2F.F64.F32 R14, R6 ;  /* 0x00000006000e7310 */ /* 0x004e300000201800 */
[----:B---3--:R1:W2:Y:S02]  /*4610*/  F2F.F64.F32 R4, R3 ;  /* 0x0000000300047310 */ /* 0x0082a40000201800 */
[----:B-1----:R-:W-:-:S04]  /*4620*/  FMUL R3, R2, 123.5 ;  /* 0x42f7000002037820 */ /* 0x002fc80000400000 */
[----:B------:R-:W-:Y:S01]  /*4630*/  FMUL.RZ R3, R3, 0.15915493667125701904 ;  /* 0x3e22f98303037820 */ /* 0x000fe2000040c000 */
[----:B0-----:R-:W-:-:S05]  /*4640*/  DMUL R28, R14, 0.125 ;  /* 0x3fc000000e1c7828 */ /* 0x001fca0000000000 */
[----:B------:R-:W0:Y:S01]  /*4650*/  MUFU.COS R3, R3 ;  /* 0x0000000300037308 */ /* 0x000e220000000000 */
[----:B------:R-:W-:Y:S02]  /*4660*/  DADD R22, R22, R14 ;  /* 0x0000000016167229 */ /* 0x000fe4000000000e */
[----:B------:R-:W-:Y:S02]  /*4670*/  DFMA R10, R28, R12, R10 ;  /* 0x0000000c1c0a722b */ /* 0x000fe4000000000a */
[----:B--2---:R-:W-:-:S03]  /*4680*/  DMUL R14, R4, 0.125 ;  /* 0x3fc00000040e7828 */ /* 0x004fc60000000000 */
[----:B----4-:R-:W1:Y:S05]  /*4690*/  F2F.F64.F32 R12, R25 ;  /* 0x00000019000c7310 */ /* 0x010e6a0000201800 */
[----:B------:R-:W-:-:S03]  /*46a0*/  DFMA R10, R14, R8, R10 ;  /* 0x000000080e0a722b */ /* 0x000fc6000000000a */
[----:B-----5:R-:W-:Y:S01]  /*46b0*/  F2F.F64.F32 R28, R24 ;  /* 0x00000018001c7310 */ /* 0x020fe20000201800 */
[----:B------:R-:W-:-:S07]  /*46c0*/  FMUL R9, R2, 125.5 ;  /* 0x42fb000002097820 */ /* 0x000fce0000400000 */
[----:B0-----:R-:W0:Y:S01]  /*46d0*/  F2F.F64.F32 R24, R3 ;  /* 0x0000000300187310 */ /* 0x001e220000201800 */
[----:B-1----:R-:W-:Y:S02]  /*46e0*/  DMUL R14, R12, 0.125 ;  /* 0x3fc000000c0e7828 */ /* 0x002fe40000000000 */
[----:B------:R-:W-:Y:S01]  /*46f0*/  DADD R22, R22, R4 ;  /* 0x0000000016167229 */ /* 0x000fe20000000004 */
[----:B------:R-:W-:-:S04]  /*4700*/  MOV R8, 0x60000000 ;  /* 0x6000000000087802 */ /* 0x000fc80000000f00 */
[----:B------:R1:W-:Y:S02]  /*4710*/  F2F.F64.F32 R18, R26 ;  /* 0x0000001a00127310 */ /* 0x0003e40000201800 */
[----:B-1----:R-:W-:Y:S01]  /*4720*/  FMUL.RZ R26, R9, 0.15915493667125701904 ;  /* 0x3e22f983091a7820 */ /* 0x002fe2000040c000 */
[----:B------:R-:W-:Y:S01]  /*4730*/  HFMA2 R9, -RZ, RZ, 2.07421875, -0.0090179443359375 ;  /* 0x4026a09eff097431 */ /* 0x000fe200000001ff */
[----:B0-----:R-:W-:-:S04]  /*4740*/  DFMA R10, R14, R24, R10 ;  /* 0x000000180e0a722b */ /* 0x001fc8000000000a */
[----:B------:R-:W0:Y:S01]  /*4750*/  F2F.F64.F32 R6, R7 ;  /* 0x0000000700067310 */ /* 0x000e220000201800 */
[----:B------:R-:W-:Y:S02]  /*4760*/  DADD R22, R22, R12 ;  /* 0x0000000016167229 */ /* 0x000fe4000000000c */
[----:B------:R-:W-:-:S05]  /*4770*/  DFMA R14, R16, -R8, 1 ;  /* 0x3ff00000100e742b */ /* 0x000fca0000000808 */
[----:B------:R-:W1:Y:S01]  /*4780*/  MUFU.COS R12, R26 ;  /* 0x0000001a000c7308 */ /* 0x000e620000000000 */
[----:B------:R-:W-:Y:S01]  /*4790*/  DADD R22, R22, R28 ;  /* 0x0000000016167229 */ /* 0x000fe2000000001c */
[----:B------:R-:W-:Y:S01]  /*47a0*/  FMUL R3, R2, 126.5 ;  /* 0x42fd000002037820 */ /* 0x000fe20000400000 */
[----:B------:R-:W-:-:S05]  /*47b0*/  DFMA R14, R14, R14, R14 ;  /* 0x0000000e0e0e722b */ /* 0x000fca000000000e */
[----:B------:R-:W2:Y:S01]  /*47c0*/  F2F.F64.F32 R4, R27 ;  /* 0x0000001b00047310 */ /* 0x000ea20000201800 */
[----:B------:R-:W-:Y:S01]  /*47d0*/  FMUL.RZ R3, R3, 0.15915493667125701904 ;  /* 0x3e22f98303037820 */ /* 0x000fe2000040c000 */
[----:B0-----:R-:W-:Y:S01]  /*47e0*/  DADD R22, R22, R6 ;  /* 0x0000000016167229 */ /* 0x001fe20000000006 */
[----:B------:R-:W-:Y:S01]  /*47f0*/  FMUL R2, R2, 127.5 ;  /* 0x42ff000002027820 */ /* 0x000fe20000400000 */
[----:B------:R-:W-:Y:S02]  /*4800*/  DMUL R28, R28, 0.125 ;  /* 0x3fc000001c1c7828 */ /* 0x000fe40000000000 */
[----:B------:R-:W-:Y:S02]  /*4810*/  DFMA R14, R16, R14, R16 ;  /* 0x0000000e100e722b */ /* 0x000fe40000000010 */
[----:B------:R-:W0:Y:S01]  /*4820*/  MUFU.COS R3, R3 ;  /* 0x0000000300037308 */ /* 0x000e220000000000 */
[----:B------:R-:W-:-:S03]  /*4830*/  FMUL.RZ R24, R2, 0.15915493667125701904 ;  /* 0x3e22f98302187820 */ /* 0x000fc6000040c000 */
[----:B------:R-:W-:Y:S02]  /*4840*/  DFMA R10, R28, R20, R10 ;  /* 0x000000141c0a722b */ /* 0x000fe4000000000a */
[----:B------:R-:W-:Y:S02]  /*4850*/  DFMA R16, R14, -R8, 1 ;  /* 0x3ff000000e10742b */ /* 0x000fe40000000808 */
[----:B-1----:R-:W1:Y:S01]  /*4860*/  F2F.F64.F32 R12, R12 ;  /* 0x0000000c000c7310 */ /* 0x002e620000201800 */
[----:B--2---:R-:W-:Y:S02]  /*4870*/  DADD R22, R22, R4 ;  /* 0x0000000016167229 */ /* 0x004fe40000000004 */
[----:B------:R-:W-:-:S05]  /*4880*/  DMUL R6, R6, 0.125 ;  /* 0x3fc0000006067828 */ /* 0x000fca0000000000 */
[----:B------:R-:W2:Y:S01]  /*4890*/  MUFU.COS R20, R24 ;  /* 0x0000001800147308 */ /* 0x000ea20000000000 */
[----:B------:R-:W-:Y:S02]  /*48a0*/  DFMA R16, R14, R16, R14 ;  /* 0x000000100e10722b */ /* 0x000fe4000000000e */
[----:B------:R-:W-:Y:S01]  /*48b0*/  DADD R22, R22, R18 ;  /* 0x0000000016167229 */ /* 0x000fe20000000012 */
[----:B------:R-:W3:Y:S04]  /*48c0*/  LDC.64 R14, c[0x4][0x18] ;  /* 0x01000600ff0e7b82 */ /* 0x000ee80000000a00 */
[----:B0-----:R-:W0:Y:S01]  /*48d0*/  F2F.F64.F32 R2, R3 ;  /* 0x0000000300027310 */ /* 0x001e220000201800 */
[----:B-1----:R-:W-:Y:S02]  /*48e0*/  DFMA R6, R6, R12, R10 ;  /* 0x0000000c0606722b */ /* 0x002fe4000000000a */
[----:B------:R-:W-:-:S02]  /*48f0*/  DMUL R10, R4, 0.125 ;  /* 0x3fc00000040a7828 */ /* 0x000fc40000000000 */
[----:B------:R-:W-:-:S03]  /*4900*/  DMUL R4, R22, R16 ;  /* 0x0000001016047228 */ /* 0x000fc60000000000 */
[----:B--2---:R-:W1:Y:S01]  /*4910*/  F2F.F64.F32 R20, R20 ;  /* 0x0000001400147310 */ /* 0x004e620000201800 */
[----:B------:R-:W-:-:S04]  /*4920*/  DMUL R18, R18, 0.125 ;  /* 0x3fc0000012127828 */ /* 0x000fc80000000000 */
[----:B------:R-:W-:Y:S02]  /*4930*/  DFMA R8, R4, -R8, R22 ;  /* 0x800000080408722b */ /* 0x000fe40000000016 */
[----:B0-----:R-:W-:-:S06]  /*4940*/  DFMA R6, R10, R2, R6 ;  /* 0x000000020a06722b */ /* 0x001fcc0000000006 */
[----:B------:R-:W-:Y:S01]  /*4950*/  DFMA R2, R16, R8, R4 ;  /* 0x000000081002722b */ /* 0x000fe20000000004 */
[----:B---3--:R-:W-:Y:S01]  /*4960*/  IMAD.WIDE.U32 R14, R0, 0x8, R14 ;  /* 0x00000008000e7825 */ /* 0x008fe200078e000e */
[----:B-1----:R-:W-:Y:S01]  /*4970*/  DFMA R6, R18, R20, R6 ;  /* 0x000000141206722b */ /* 0x002fe20000000006 */
[----:B------:R-:W-:-:S06]  /*4980*/  FSETP.GEU.AND P1, PT, |R23|, 6.5827683646048100446e-37, PT ;  /* 0x036000001700780b */ /* 0x000fcc0003f2e200 */
[----:B------:R0:W-:Y:S01]  /*4990*/  STG.E.64 desc[UR4][R14.64], R6 ;  /* 0x000000060e007986 */ /* 0x0001e2000c101b04 */
[----:B------:R-:W-:-:S05]  /*49a0*/  FFMA R0, RZ, 2.6035532951354980469, R3 ;  /* 0x4026a09eff007823 */ /* 0x000fca0000000003 */
[----:B------:R-:W-:-:S13]  /*49b0*/  FSETP.GT.AND P0, PT, |R0|, 1.469367938527859385e-39, PT ;  /* 0x001000000000780b */ /* 0x000fda0003f04200 */
[----:B0-----:R-:W-:Y:S05]  /*49c0*/  @P0 BRA P1, `(.L_x_0) ;  /* 0x0000000000100947 */ /* 0x001fea0000800000 */
[----:B------:R-:W-:-:S07]  /*49d0*/  MOV R0, 0x49f0 ;  /* 0x000049f000007802 */ /* 0x000fce0000000f00 */
[----:B------:R-:W-:Y:S05]  /*49e0*/  CALL.REL.NOINC `($__internal_0_$__cuda_sm20_div_rn_f64_full) ;  /* 0x0000000000147944 */ /* 0x000fea0003c00000 */
[----:B------:R-:W-:Y:S02]  /*49f0*/  MOV R2, R8 ;  /* 0x0000000800027202 */ /* 0x000fe40000000f00 */
[----:B------:R-:W-:-:S07]  /*4a00*/  MOV R3, R9 ;  /* 0x0000000900037202 */ /* 0x000fce0000000f00 */
.L_x_0:
[----:B------:R-:W0:Y:S02]  /*4a10*/  LDC.64 R4, c[0x4][0x18] ;  /* 0x01000600ff047b82 */ /* 0x000e240000000a00 */
[----:B0-----:R-:W-:Y:S01]  /*4a20*/  STG.E.64 desc[UR4][R4.64], R2 ;  /* 0x0000000204007986 */ /* 0x001fe2000c101b04 */
[----:B------:R-:W-:Y:S05]  /*4a30*/  EXIT ;  /* 0x000000000000794d */ /* 0x000fea0003800000 */
        .weak           $__internal_0_$__cuda_sm20_div_rn_f64_full
        .type           $__internal_0_$__cuda_sm20_div_rn_f64_full,@function
        .size           $__internal_0_$__cuda_sm20_div_rn_f64_full,(.L_x_54 - $__internal_0_$__cuda_sm20_div_rn_f64_full)
$__internal_0_$__cuda_sm20_div_rn_f64_full:
[----:B------:R-:W-:Y:S01]  /*4a40*/  MOV R3, 0x3ff6a09e ;  /* 0x3ff6a09e00037802 */ /* 0x000fe20000000f00 */
[----:B------:R-:W-:Y:S01]  /*4a50*/  HFMA2 R2, -RZ, RZ, 512, 0 ;  /* 0x60000000ff027431 */ /* 0x000fe200000001ff */
[C---:B------:R-:W-:Y:S01]  /*4a60*/  FSETP.GEU.AND P1, PT, |R23|.reuse, 1.469367938527859385e-39, PT ;  /* 0x001000001700780b */ /* 0x040fe20003f2e200 */
[----:B------:R-:W-:Y:S01]  /*4a70*/  HFMA2 R4, -RZ, RZ, 0, 5.9604644775390625e-08 ;  /* 0x00000001ff047431 */ /* 0x000fe200000001ff */
[----:B------:R-:W0:Y:S01]  /*4a80*/  MUFU.RCP64H R5, R3 ;  /* 0x0000000300057308 */ /* 0x000e220000001800 */
[----:B------:R-:W-:Y:S02]  /*4a90*/  LOP3.LUT R8, R23, 0x7ff00000, RZ, 0xc0, !PT ;  /* 0x7ff0000017087812 */ /* 0x000fe400078ec0ff */
[----:B------:R-:W-:Y:S02]  /*4aa0*/  MOV R9, 0x1ca00000 ;  /* 0x1ca0000000097802 */ /* 0x000fe40000000f00 */
[----:B------:R-:W-:Y:S02]  /*4ab0*/  ISETP.GE.U32.AND P0, PT, R8, 0x40200000, PT ;  /* 0x402000000800780c */ /* 0x000fe40003f06070 */
[----:B------:R-:W-:-:S02]  /*4ac0*/  MOV R14, R8 ;  /* 0x00000008000e7202 */ /* 0x000fc40000000f00 */
[----:B------:R-:W-:Y:S02]  /*4ad0*/  SEL R9, R9, 0x63400000, !P0 ;  /* 0x6340000009097807 */ /* 0x000fe40004000000 */
[----:B------:R-:W-:-:S04]  /*4ae0*/  MOV R15, 0x40200000 ;  /* 0x40200000000f7802 */ /* 0x000fc80000000f00 */
[----:B------:R-:W-:Y:S01]  /*4af0*/  IADD3 R17, PT, PT, R15, -0x1, RZ ;  /* 0xffffffff0f117810 */ /* 0x000fe20007ffe0ff */
[----:B0-----:R-:W-:-:S08]  /*4b00*/  DFMA R6, R4, -R2, 1 ;  /* 0x3ff000000406742b */ /* 0x001fd00000000802 */
[----:B------:R-:W-:-:S08]  /*4b10*/  DFMA R6, R6, R6, R6 ;  /* 0x000000060606722b */ /* 0x000fd00000000006 */
[----:B------:R-:W-:Y:S01]  /*4b20*/  DFMA R10, R4, R6, R4 ;  /* 0x00000006040a722b */ /* 0x000fe20000000004 */
[C-C-:B------:R-:W-:Y:S02]  /*4b30*/  @!P1 LOP3.LUT R6, R9.reuse, 0x80000000, R23.reuse, 0xf8, !PT ;  /* 0x8000000009069812 */ /* 0x140fe400078ef817 */
[----:B------:R-:W-:Y:S02]  /*4b40*/  LOP3.LUT R5, R9, 0x800fffff, R23, 0xf8, !PT ;  /* 0x800fffff09057812 */ /* 0x000fe400078ef817 */
[----:B------:R-:W-:Y:S02]  /*4b50*/  @!P1 LOP3.LUT R7, R6, 0x100000, RZ, 0xfc, !PT ;  /* 0x0010000006079812 */ /* 0x000fe400078efcff */
[----:B------:R-:W-:Y:S01]  /*4b60*/  MOV R4, R22 ;  /* 0x0000001600047202 */ /* 0x000fe20000000f00 */
[----:B------:R-:W-:Y:S01]  /*4b70*/  DFMA R12, R10, -R2, 1 ;  /* 0x3ff000000a0c742b */ /* 0x000fe20000000802 */
[----:B------:R-:W-:-:S06]  /*4b80*/  @!P1 MOV R6, RZ ;  /* 0x000000ff00069202 */ /* 0x000fcc0000000f00 */
[----:B------:R-:W-:Y:S02]  /*4b90*/  @!P1 DFMA R4, R4, 2, -R6 ;  /* 0x400000000404982b */ /* 0x000fe40000000806 */
[----:B------:R-:W-:-:S08]  /*4ba0*/  DFMA R12, R10, R12, R10 ;  /* 0x0000000c0a0c722b */ /* 0x000fd0000000000a */
[----:B------:R-:W-:Y:S01]  /*4bb0*/  @!P1 LOP3.LUT R14, R5, 0x7ff00000, RZ, 0xc0, !PT ;  /* 0x7ff00000050e9812 */ /* 0x000fe200078ec0ff */
[----:B------:R-:W-:-:S03]  /*4bc0*/  DMUL R6, R12, R4 ;  /* 0x000000040c067228 */ /* 0x000fc60000000000 */
[----:B------:R-:W-:-:S04]  /*4bd0*/  IADD3 R16, PT, PT, R14, -0x1, RZ ;  /* 0xffffffff0e107810 */ /* 0x000fc80007ffe0ff */
[----:B------:R-:W-:Y:S01]  /*4be0*/  ISETP.GT.U32.AND P0, PT, R16, 0x7feffffe, PT ;  /* 0x7feffffe1000780c */ /* 0x000fe20003f04070 */
[----:B------:R-:W-:-:S03]  /*4bf0*/  DFMA R10, R6, -R2, R4 ;  /* 0x80000002060a722b */ /* 0x000fc60000000004 */
[----:B------:R-:W-:-:S05]  /*4c00*/  ISETP.GT.U32.OR P0, PT, R17, 0x7feffffe, P0 ;  /* 0x7feffffe1100780c */ /* 0x000fca0000704470 */
[----:B------:R-:W-:-:S08]  /*4c10*/  DFMA R6, R12, R10, R6 ;  /* 0x0000000a0c06722b */ /* 0x000fd00000000006 */
[----:B------:R-:W-:Y:S05]  /*4c20*/  @P0 BRA `(.L_x_1) ;  /* 0x0000000000680947 */ /* 0x000fea0003800000 */
[----:B------:R-:W-:Y:S02]  /*4c30*/  MOV R11, 0x40200000 ;  /* 0x40200000000b7802 */ /* 0x000fe40000000f00 */
[----:B------:R-:W-:Y:S02]  /*4c40*/  MOV R10, RZ ;  /* 0x000000ff000a7202 */ /* 0x000fe40000000f00 */
[----:B------:R-:W-:-:S04]  /*4c50*/  VIADDMNMX R8, R8, -R11, 0xb9600000, !PT ;  /* 0xb960000008087446 */ /* 0x000fc8000780090b */
[----:B------:R-:W-:-:S04]  /*4c60*/  VIMNMX R8, PT, PT, R8, 0x46a00000, PT ;  /* 0x46a0000008087848 */ /* 0x000fc80003fe0100 */
[----:B------:R-:W-:-:S04]  /*4c70*/  IADD3 R12, PT, PT, -R9, R8, RZ ;  /* 0x00000008090c7210 */ /* 0x000fc80007ffe1ff */
[----:B------:R-:W-:-:S06]  /*4c80*/  IADD3 R11, PT, PT, R12, 0x7fe00000, RZ ;  /* 0x7fe000000c0b7810 */ /* 0x000fcc0007ffe0ff */
[----:B------:R-:W-:-:S10]  /*4c90*/  DMUL R8, R6, R10 ;  /* 0x0000000a06087228 */ /* 0x000fd40000000000 */
[----:B------:R-:W-:-:S13]  /*4ca0*/  FSETP.GTU.AND P0, PT, |R9|, 1.469367938527859385e-39, PT ;  /* 0x001000000900780b */ /* 0x000fda0003f0c200 */
[----:B------:R-:W-:Y:S05]  /*4cb0*/  @P0 BRA `(.L_x_2) ;  /* 0x0000000000880947 */ /* 0x000fea0003800000 */
[----:B------:R-:W-:Y:S01]  /*4cc0*/  DFMA R2, R6, -R2, R4 ;  /* 0x800000020602722b */ /* 0x000fe20000000004 */
[----:B------:R-:W-:-:S09]  /*4cd0*/  MOV R10, RZ ;  /* 0x000000ff000a7202 */ /* 0x000fd20000000f00 */
[C---:B------:R-:W-:Y:S02]  /*4ce0*/  FSETP.NEU.AND P0, PT, R3.reuse, RZ, PT ;  /* 0x000000ff0300720b */ /* 0x040fe40003f0d000 */
[----:B------:R-:W-:-:S04]  /*4cf0*/  LOP3.LUT R2, R3, 0x4026a09e, RZ, 0x3c, !PT ;  /* 0x4026a09e03027812 */ /* 0x000fc800078e3cff */
[----:B------:R-:W-:-:S04]  /*4d00*/  LOP3.LUT R5, R2, 0x80000000, RZ, 0xc0, !PT ;  /* 0x8000000002057812 */ /* 0x000fc800078ec0ff */
[----:B------:R-:W-:-:S03]  /*4d10*/  LOP3.LUT R11, R5, R11, RZ, 0xfc, !PT ;  /* 0x0000000b050b7212 */ /* 0x000fc600078efcff */
[----:B------:R-:W-:Y:S05]  /*4d20*/  @!P0 BRA `(.L_x_2) ;  /* 0x00000000006c8947 */ /* 0x000fea0003800000 */
[----:B------:R-:W-:Y:S02]  /*4d30*/  IADD3 R3, PT, PT, -R12, RZ, RZ ;  /* 0x000000ff0c037210 */ /* 0x000fe40007ffe1ff */
[----:B------:R-:W-:-:S06]  /*4d40*/  MOV R2, RZ ;  /* 0x000000ff00027202 */ /* 0x000fcc0000000f00 */
[----:B------:R-:W-:Y:S02]  /*4d50*/  DFMA R2, R8, -R2, R6 ;  /* 0x800000020802722b */ /* 0x000fe40000000006 */
[----:B------:R-:W-:-:S04]  /*4d60*/  DMUL.RP R6, R6, R10 ;  /* 0x0000000a06067228 */ /* 0x000fc80000008000 */
[----:B------:R-:W-:-:S04]  /*4d70*/  IADD3 R2, PT, PT, -R12, -0x43300000, RZ ;  /* 0xbcd000000c027810 */ /* 0x000fc80007ffe1ff */
[----:B------:R-:W-:Y:S02]  /*4d80*/  FSETP.NEU.AND P0, PT, |R3|, R2, PT ;  /* 0x000000020300720b */ /* 0x000fe40003f0d200 */
[----:B------:R-:W-:Y:S02]  /*4d90*/  LOP3.LUT R5, R7, R5, RZ, 0x3c, !PT ;  /* 0x0000000507057212 */ /* 0x000fe400078e3cff */
[----:B------:R-:W-:Y:S02]  /*4da0*/  FSEL R8, R6, R8, !P0 ;  /* 0x0000000806087208 */ /* 0x000fe40004000000 */
[----:B------:R-:W-:Y:S01]  /*4db0*/  FSEL R9, R5, R9, !P0 ;  /* 0x0000000905097208 */ /* 0x000fe20004000000 */
[----:B------:R-:W-:Y:S06]  /*4dc0*/  BRA `(.L_x_2) ;  /* 0x0000000000447947 */ /* 0x000fec0003800000 */
.L_x_1:
[----:B------:R-:W-:-:S14]  /*4dd0*/  DSETP.NAN.AND P0, PT, R22, R22, PT ;  /* 0x000000161600722a */ /* 0x000fdc0003f08000 */
[----:B------:R-:W-:Y:S05]  /*4de0*/  @P0 BRA `(.L_x_3) ;  /* 0x0000000000340947 */ /* 0x000fea0003800000 */
[----:B------:R-:W-:Y:S02]  /*4df0*/  ISETP.NE.AND P0, PT, R14, R15, PT ;  /* 0x0000000f0e00720c */ /* 0x000fe40003f05270 */
[----:B------:R-:W-:Y:S02]  /*4e00*/  MOV R8, 0x0 ;  /* 0x0000000000087802 */ /* 0x000fe40000000f00 */
[----:B------:R-:W-:-:S09]  /*4e10*/  MOV R9, 0xfff80000 ;  /* 0xfff8000000097802 */ /* 0x000fd20000000f00 */
[----:B------:R-:W-:Y:S05]  /*4e20*/  @!P0 BRA `(.L_x_2) ;  /* 0x00000000002c8947 */ /* 0x000fea0003800000 */
[----:B------:R-:W-:Y:S02]  /*4e30*/  ISETP.NE.AND P0, PT, R14, 0x7ff00000, PT ;  /* 0x7ff000000e00780c */ /* 0x000fe40003f05270 */
[----:B------:R-:W-:Y:S02]  /*4e40*/  LOP3.LUT R22, R23, 0x4026a09e, RZ, 0x3c, !PT ;  /* 0x4026a09e17167812 */ /* 0x000fe400078e3cff */
[----:B------:R-:W-:Y:S02]  /*4e50*/  ISETP.EQ.OR P0, PT, R15, RZ, !P0 ;  /* 0x000000ff0f00720c */ /* 0x000fe40004702670 */
[----:B------:R-:W-:-:S11]  /*4e60*/  LOP3.LUT R9, R22, 0x80000000, RZ, 0xc0, !PT ;  /* 0x8000000016097812 */ /* 0x000fd600078ec0ff */
[----:B------:R-:W-:Y:S02]  /*4e70*/  @P0 LOP3.LUT R2, R9, 0x7ff00000, RZ, 0xfc, !PT ;  /* 0x7ff0000009020812 */ /* 0x000fe400078efcff */
[----:B------:R-:W-:Y:S02]  /*4e80*/  @!P0 MOV R8, RZ ;  /* 0x000000ff00088202 */ /* 0x000fe40000000f00 */
[----:B------:R-:W-:Y:S02]  /*4e90*/  @P0 MOV R8, RZ ;  /* 0x000000ff00080202 */ /* 0x000fe40000000f00 */
[----:B------:R-:W-:Y:S01]  /*4ea0*/  @P0 MOV R9, R2 ;  /* 0x0000000200090202 */ /* 0x000fe20000000f00 */
[----:B------:R-:W-:Y:S06]  /*4eb0*/  BRA `(.L_x_2) ;  /* 0x0000000000087947 */ /* 0x000fec0003800000 */
.L_x_3:
[----:B------:R-:W-:Y:S02]  /*4ec0*/  LOP3.LUT R9, R23, 0x80000, RZ, 0xfc, !PT ;  /* 0x0008000017097812 */ /* 0x000fe400078efcff */
[----:B------:R-:W-:-:S07]  /*4ed0*/  MOV R8, R22 ;  /* 0x0000001600087202 */ /* 0x000fce0000000f00 */
.L_x_2:
[----:B------:R-:W-:Y:S02]  /*4ee0*/  MOV R2, R0 ;  /* 0x0000000000027202 */ /* 0x000fe40000000f00 */
[----:B------:R-:W-:-:S04]  /*4ef0*/  MOV R3, 0x0 ;  /* 0x0000000000037802 */ /* 0x000fc80000000f00 */
[----:B------:R-:W-:Y:S05]  /*4f00*/  RET.REL.NODEC R2 `(_Z15dctKernelDoublev) ;  /* 0xffffffb0023c7950 */ /* 0x000fea0003c3ffff */
.L_x_4:
[----:B------:R-:W-:-:S00]  /*4f10*/  BRA `(.L_x_4) ;  /* 0xfffffffc00fc7947 */ /* 0x000fc0000383ffff */
[----:B------:R-:W-:-:S00]  /*4f20*/  NOP ;  /* 0x0000000000007918 */ /* 0x000fc00000000000 */
        /* <DEDUP_REMOVED lines=13> */
.L_x_54:


//--------------------- .text._Z14dctKernelFloatv --------------------------
	.section	.text._Z14dctKernelFloatv,"ax",@progbits
	.align	128
        .global         _Z14dctKernelFloatv
        .type           _Z14dctKernelFloatv,@function
        .size           _Z14dctKernelFloatv,(.L_x_55 - _Z14dctKernelFloatv)
        .other          _Z14dctKernelFloatv,@"STO_CUDA_ENTRY STV_DEFAULT"
_Z14dctKernelFloatv:
.text._Z14dctKernelFloatv:
        /* <DEDUP_REMOVED lines=27> */
[C---:B------:R-:W-:Y:S01]  /*01b0*/  FMUL R0, R4.reuse, 0.5 ;  /* 0x3f00000004007820 */ /* 0x040fe20000400000 */
[----:B------:R-:W-:-:S03]  /*01c0*/  FMUL R18, R4, 2.5 ;  /* 0x4020000004127820 */ /* 0x000fc60000400000 */
[----:B------:R-:W-:Y:S01]  /*01d0*/  FMUL.RZ R22, R0, 0.15915493667125701904 ;  /* 0x3e22f98300167820 */ /* 0x000fe2000040c000 */
[----:B------:R-:W-:Y:S01]  /*01e0*/  FMUL R0, R4, 1.5 ;  /* 0x3fc0000004007820 */ /* 0x000fe20000400000 */
[----:B------:R-:W-:Y:S02]  /*01f0*/  FMUL.RZ R28, R18, 0.15915493667125701904 ;  /* 0x3e22f983121c7820 */ /* 0x000fe4000040c000 */
[----:B------:R-:W0:Y:S01]  /*0200*/  MUFU.COS R25, R22 ;  /* 0x0000001600197308 */ /* 0x000e220000000000 */
[----:B------:R-:W-:-:S07]  /*0210*/  FMUL.RZ R27, R0, 0.15915493667125701904 ;  /* 0x3e22f983001b7820 */ /* 0x000fce000040c000 */
[----:B------:R4:W1:Y:S01]  /*0220*/  MUFU.COS R12, R27 ;  /* 0x0000001b000c7308 */ /* 0x0008620000000000 */
[----:B--2---:R-:W-:-:S04]  /*0230*/  FMUL R0, R17, 0.125 ;  /* 0x3e00000011007820 */ /* 0x004fc80000400000 */
[----:B0-----:R-:W-:Y:S01]  /*0240*/  FFMA R0, R0, R25, RZ ;  /* 0x0000001900007223 */ /* 0x001fe200000000ff */
[----:B---3--:R-:W-:Y:S01]  /*0250*/  FMUL R25, R10, 0.125 ;  /* 0x3e0000000a197820 */ /* 0x008fe20000400000 */
[----:B----4-:R-:W-:-:S03]  /*0260*/  FMUL R27, R26, 0.125 ;  /* 0x3e0000001a1b7820 */ /* 0x010fc60000400000 */
[----:B-1----:R-:W-:Y:S01]  /*0270*/  FFMA R12, R25, R12, R0 ;  /* 0x0000000c190c7223 */ /* 0x002fe20000000000 */
[----:B------:R-:W-:Y:S01]  /*0280*/  FMUL R0, R4, 3.5 ;  /* 0x4060000004007820 */ /* 0x000fe20000400000 */
[----:B------:R-:W0:Y:S03]  /*0290*/  MUFU.COS R25, R28 ;  /* 0x0000001c00197308 */ /* 0x000e260000000000 */
[----:B------:R-:W-:Y:S01]  /*02a0*/  FMUL.RZ R22, R0, 0.15915493667125701904 ;  /* 0x3e22f98300167820 */ /* 0x000fe2000040c000 */
[----:B------:R-:W-:-:S04]  /*02b0*/  FMUL R0, R4, 4.5 ;  /* 0x4090000004007820 */ /* 0x000fc80000400000 */
[----:B------:R-:W1:Y:S01]  /*02c0*/  MUFU.COS R18, R22 ;  /* 0x0000001600127308 */ /* 0x000e620000000000 */
[----:B------:R-:W-:-:S07]  /*02d0*/  FMUL.RZ R29, R0, 0.15915493667125701904 ;  /* 0x3e22f983001d7820 */ /* 0x000fce000040c000 */
[----:B------:R-:W2:Y:S01]  /*02e0*/  MUFU.COS R0, R29 ;  /* 0x0000001d00007308 */ /* 0x000ea20000000000 */
[----:B0-----:R-:W-:Y:S01]  /*02f0*/  FFMA R25, R27, R25, R12 ;  /* 0x000000191b197223 */ /* 0x001fe2000000000c */
[----:B-----5:R-:W-:Y:S01]  /*0300*/  FMUL R12, R15, 0.125 ;  /* 0x3e0000000f0c7820 */ /* 0x020fe20000400000 */
[----:B------:R-:W-:-:S03]  /*0310*/  FMUL R27, R8, 0.125 ;  /* 0x3e000000081b7820 */ /* 0x000fc60000400000 */
[----:B-1----:R-:W-:Y:S01]  /*0320*/  FFMA R25, R12, R18, R25 ;  /* 0x000000120c197223 */ /* 0x002fe20000000019 */
[----:B------:R-:W-:Y:S01]  /*0330*/  FMUL R12, R14, 0.125 ;  /* 0x3e0000000e0c7820 */ /* 0x000fe20000400000 */
[----:B------:R-:W-:-:S04]  /*0340*/  FMUL R18, R4, 5.5 ;  /* 0x40b0000004127820 */ /* 0x000fc80000400000 */
[----:B------:R-:W-:Y:S01]  /*0350*/  FMUL.RZ R22, R18, 0.15915493667125701904 ;  /* 0x3e22f98312167820 */ /* 0x000fe2000040c000 */
[----:B--2---:R-:W-:Y:S01]  /*0360*/  FFMA R12, R12, R0, R25 ;  /* 0x000000000c0c7223 */ /* 0x004fe20000000019 */
[----:B------:R-:W-:Y:S02]  /*0370*/  FMUL R0, R4, 6.5 ;  /* 0x40d0000004007820 */ /* 0x000fe40000400000 */
[----:B------:R-:W0:Y:S02]  /*0380*/  MUFU.COS R25, R22 ;  /* 0x0000001600197308 */ /* 0x000e240000000000 */
[----:B------:R-:W-:Y:S01]  /*0390*/  FMUL.RZ R28, R0, 0.15915493667125701904 ;  /* 0x3e22f983001c7820 */ /* 0x000fe2000040c000 */
[----:B------:R-:W-:-:S05]  /*03a0*/  FMUL R0, R4, 7.5 ;  /* 0x40f0000004007820 */ /* 0x000fca0000400000 */
[----:B------:R-:W1:Y:S01]  /*03b0*/  MUFU.COS R18, R28 ;  /* 0x0000001c00127308 */ /* 0x000e620000000000 */
[----:B------:R-:W-:-:S07]  /*03c0*/  FMUL.RZ R29, R0, 0.15915493667125701904 ;  /* 0x3e22f983001d7820 */ /* 0x000fce000040c000 */
[----:B------:R-:W2:Y:S01]  /*03d0*/  MUFU.COS R0, R29 ;  /* 0x0000001d00007308 */ /* 0x000ea20000000000 */
[----:B0-----:R-:W-:Y:S01]  /*03e0*/  FFMA R25, R27, R25, R12 ;  /* 0x000000191b197223 */ /* 0x001fe2000000000c */
[----:B------:R-:W-:Y:S01]  /*03f0*/  FMUL R12, R11, 0.125 ;  /* 0x3e0000000b0c7820 */ /* 0x000fe20000400000 */
        /* <DEDUP_REMOVED lines=22> */
[----:B------:R0:W1:Y:S02]  /*0560*/  MUFU.COS R25, R22 ;  /* 0x0000001600197308 */ /* 0x0000640000000000 */
[----:B------:R-:W-:Y:S01]  /*0570*/  FMUL.RZ R28, R0, 0.15915493667125701904 ;  /* 0x3e22f983001c7820 */ /* 0x000fe2000040c000 */
[----:B------:R-:W-:-:S05]  /*0580*/  FMUL R0, R4, 13.5 ;  /* 0x4158000004007820 */ /* 0x000fca0000400000 */
[----:B------:R-:W2:Y:S01]  /*0590*/  MUFU.COS R18, R28 ;  /* 0x0000001c00127308 */ /* 0x000ea20000000000 */
[----:B------:R-:W-:Y:S01]  /*05a0*/  FMUL.RZ R29, R0, 0.15915493667125701904 ;  /* 0x3e22f983001d7820 */ /* 0x000fe2000040c000 */
[----:B0-----:R-:W3:Y:S06]  /*05b0*/  LDG.E R22, desc[UR6][R2.64+0x44] ;  /* 0x0000440602167981 */ /* 0x001eec000c1e1900 */
[----:B------:R-:W0:Y:S01]  /*05c0*/  MUFU.COS R0, R29 ;  /* 0x0000001d00007308 */ /* 0x000e220000000000 */
[----:B-1----:R-:W-:Y:S01]  /*05d0*/  FFMA R25, R27, R25, R12 ;  /* 0x000000191b197223 */ /* 0x002fe2000000000c */
[----:B------:R-:W-:-:S04]  /*05e0*/  FMUL R12, R16, 0.125 ;  /* 0x3e000000100c7820 */ /* 0x000fc80000400000 */
[----:B--2---:R-:W-:Y:S01]  /*05f0*/  FFMA R25, R12, R18, R25 ;  /* 0x000000120c197223 */ /* 0x004fe20000000019 */
[----:B------:R-:W-:Y:S01]  /*0600*/  FMUL R18, R4, 14.5 ;  /* 0x4168000004127820 */ /* 0x000fe20000400000 */
[----:B------:R-:W-:-:S03]  /*0610*/  FMUL R12, R19, 0.125 ;  /* 0x3e000000130c7820 */ /* 0x000fc60000400000 */
[----:B------:R-:W-:Y:S01]  /*0620*/  FMUL.RZ R28, R18, 0.15915493667125701904 ;  /* 0x3e22f983121c7820 */ /* 0x000fe2000040c000 */
[----:B0-----:R-:W-:-:S03]  /*0630*/  FFMA R0, R12, R0, R25 ;  /* 0x000000000c007223 */ /* 0x001fc60000000019 */
[----:B------:R-:W0:Y:S01]  /*0640*/  MUFU.COS R12, R28 ;  /* 0x0000001c000c7308 */ /* 0x000e220000000000 */
[----:B------:R-:W-:Y:S01]  /*0650*/  FMUL R18, R4, 15.5 ;  /* 0x4178000004127820 */ /* 0x000fe20000400000 */
[----:B------:R-:W-:-:S03]  /*0660*/  FMUL R25, R20, 0.125 ;  /* 0x3e00000014197820 */ /* 0x000fc60000400000 */
[----:B------:R-:W-:-:S06]  /*0670*/  FMUL.RZ R18, R18, 0.15915493667125701904 ;  /* 0x3e22f98312127820 */ /* 0x000fcc000040c000 */
[----:B------:R-:W1:Y:S01]  /*0680*/  MUFU.COS R18, R18 ;  /* 0x0000001200127308 */ /* 0x000e620000000000 */
[----:B0-----:R-:W-:Y:S02]  /*0690*/  FFMA R0, R25, R12, R0 ;  /* 0x0000000c19007223 */ /* 0x001fe40000000000 */
[----:B------:R-:W2:Y:S01]  /*06a0*/  LDG.E R25, desc[UR6][R2.64+0x48] ;  /* 0x0000480602197981 */ /* 0x000ea2000c1e1900 */
[----:B------:R-:W-:Y:S01]  /*06b0*/  FMUL R27, R23, 0.125 ;  /* 0x3e000000171b7820 */ /* 0x000fe20000400000 */
[----:B------:R-:W-:-:S03]  /*06c0*/  FMUL R12, R4, 16.5 ;  /* 0x41840000040c7820 */ /* 0x000fc60000400000 */
[----:B-1----:R-:W-:Y:S02]  /*06d0*/  FFMA R0, R27, R18, R0 ;  /* 0x000000121b007223 */ /* 0x002fe40000000000 */
[----:B------:R-:W4:Y:S01]  /*06e0*/  LDG.E R18, desc[UR6][R2.64+0x4c] ;  /* 0x00004c0602127981 */ /* 0x000f22000c1e1900 */
[----:B------:R-:W-:-:S04]  /*06f0*/  FMUL.RZ R29, R12, 0.15915493667125701904 ;  /* 0x3e22f9830c1d7820 */ /* 0x000fc8000040c000 */
[----:B------:R-:W0:Y:S01]  /*0700*/  MUFU.COS R12, R29 ;  /* 0x0000001d000c7308 */ /* 0x000e220000000000 */
[----:B------:R-:W-:-:S04]  /*0710*/  FMUL R27, R21, 0.125 ;  /* 0x3e000000151b7820 */ /* 0x000fc80000400000 */
[----:B0-----:R-:W-:Y:S02]  /*0720*/  FFMA R0, R27, R12, R0 ;  /* 0x0000000c1b007223 */ /* 0x001fe40000000000 */
[----:B------:R-:W5:Y:S01]  /*0730*/  LDG.E R12, desc[UR6][R2.64+0x50] ;  /* 0x00005006020c7981 */ /* 0x000f62000c1e1900 */
[----:B------:R-:W-:-:S04]  /*0740*/  FMUL R27, R4, 17.5 ;  /* 0x418c0000041b7820 */ /* 0x000fc80000400000 */
[----:B------:R-:W-:-:S06]  /*0750*/  FMUL.RZ R28, R27, 0.15915493667125701904 ;  /* 0x3e22f9831b1c7820 */ /* 0x000fcc000040c000 */
[----:B------:R-:W0:Y:S01]  /*0760*/  MUFU.COS R28, R28 ;  /* 0x0000001c001c7308 */ /* 0x000e220000000000 */
[----:B------:R-:W-:-:S04]  /*0770*/  FADD R17, RZ, R17 ;  /* 0x00000011ff117221 */ /* 0x000fc80000000000 */
[----:B------:R-:W-:Y:S01]  /*0780*/  FADD R17, R17, R10 ;  /* 0x0000000a11117221 */ /* 0x000fe20000000000 */
[----:B------:R-:W-:-:S03]  /*0790*/  FMUL R10, R4, 19.5 ;  /* 0x419c0000040a7820 */ /* 0x000fc60000400000 */
[----:B------:R-:W-:Y:S01]  /*07a0*/  FADD R26, R17, R26 ;  /* 0x0000001a111a7221 */ /* 0x000fe20000000000 */
[----:B---3--:R-:W-:-:S04]  /*07b0*/  FMUL R27, R22, 0.125 ;  /* 0x3e000000161b7820 */ /* 0x008fc80000400000 */
[----:B0-----:R-:W-:Y:S01]  /*07c0*/  FFMA R0, R27, R28, R0 ;  /* 0x0000001c1b007223 */ /* 0x001fe20000000000 */
[----:B------:R-:W-:-:S04]  /*07d0*/  FMUL R27, R4, 18.5 ;  /* 0x41940000041b7820 */ /* 0x000fc80000400000 */
[----:B------:R-:W-:-:S04]  /*07e0*/  FMUL.RZ R29, R27, 0.15915493667125701904 ;  /* 0x3e22f9831b1d7820 */ /* 0x000fc8000040c000 */
[----:B------:R-:W0:Y:S01]  /*07f0*/  MUFU.COS R28, R29 ;  /* 0x0000001d001c7308 */ /* 0x000e220000000000 */
[----:B--2---:R-:W-:-:S04]  /*0800*/  FMUL R27, R25, 0.125 ;  /* 0x3e000000191b7820 */ /* 0x004fc80000400000 */
[----:B0-----:R-:W-:Y:S01]  /*0810*/  FFMA R0, R27, R28, R0 ;  /* 0x0000001c1b007223 */ /* 0x001fe20000000000 */
[----:B------:R-:W-:-:S04]  /*0820*/  FMUL.RZ R28, R10, 0.15915493667125701904 ;  /* 0x3e22f9830a1c7820 */ /* 0x000fc8000040c000 */
[----:B------:R-:W0:Y:S01]  /*0830*/  MUFU.COS R10, R28 ;  /* 0x0000001c000a7308 */ /* 0x000e220000000000 */
[----:B----4-:R-:W-:-:S04]  /*0840*/  FMUL R27, R18, 0.125 ;  /* 0x3e000000121b7820 */ /* 0x010fc80000400000 */
[----:B0-----:R-:W-:Y:S01]  /*0850*/  FFMA R0, R27, R10, R0 ;  /* 0x0000000a1b007223 */ /* 0x001fe20000000000 */
[----:B------:R-:W-:-:S04]  /*0860*/  FMUL R10, R4, 20.5 ;  /* 0x41a40000040a7820 */ /* 0x000fc80000400000 */
[----:B------:R-:W-:-:S04]  /*0870*/  FMUL.RZ R29, R10, 0.15915493667125701904 ;  /* 0x3e22f9830a1d7820 */ /* 0x000fc8000040c000 */
[----:B------:R-:W0:Y:S01]  /*0880*/  MUFU.COS R10, R29 ;  /* 0x0000001d000a7308 */ /* 0x000e220000000000 */
[----:B-----5:R-:W-:-:S04]  /*0890*/  FMUL R17, R12, 0.125 ;  /* 0x3e0000000c117820 */ /* 0x020fc80000400000 */
[----:B0-----:R-:W-:Y:S02]  /*08a0*/  FFMA R0, R17, R10, R0 ;  /* 0x0000000a11007223 */ /* 0x001fe40000000000 */
[----:B------:R-:W2:Y:S04]  /*08b0*/  LDG.E R10, desc[UR6][R2.64+0x54] ;  /* 0x00005406020a7981 */ /* 0x000ea8000c1e1900 */
[----:B------:R-:W3:Y:S01]  /*08c0*/  LDG.E R17, desc[UR6][R2.64+0x58] ;  /* 0x0000580602117981 */ /* 0x000ee2000c1e1900 */
[----:B------:R-:W-:-:S03]  /*08d0*/  FADD R27, R26, R15 ;  /* 0x0000000f1a1b7221 */ /* 0x000fc60000000000 */
[----:B------:R-:W4:Y:S01]  /*08e0*/  LDG.E R15, desc[UR6][R2.64+0x5c] ;  /* 0x00005c06020f7981 */ /* 0x000f22000c1e1900 */
[----:B------:R-:W-:-:S03]  /*08f0*/  FADD R27, R27, R14 ;  /* 0x0000000e1b1b7221 */ /* 0x000fc60000000000 */
[----:B------:R-:W5:Y:S01]  /*0900*/  LDG.E R14, desc[UR6][R2.64+0x60] ;  /* 0x00006006020e7981 */ /* 0x000f62000c1e1900 */
[----:B------:R-:W-:-:S04]  /*0910*/  FMUL R26, R4, 21.5 ;  /* 0x41ac0000041a7820 */ /* 0x000fc80000400000 */
[----:B------:R-:W-:-:S04]  /*0920*/  FMUL.RZ R28, R26, 0.15915493667125701904 ;  /* 0x3e22f9831a1c7820 */ /* 0x000fc8000040c000 */
[----:B------:R-:W0:Y:S01]  /*0930*/  MUFU.COS R26, R28 ;  /* 0x0000001c001a7308 */ /* 0x000e220000000000 */
[----:B------:R-:W-:Y:S01]  /*0940*/  FADD R8, R27, R8 ;  /* 0x000000081b087221 */ /* 0x000fe20000000000 */
[----:B--2---:R-:W-:-:S04]  /*0950*/  FMUL R29, R10, 0.125 ;  /* 0x3e0000000a1d7820 */ /* 0x004fc80000400000 */
[----:B0-----:R-:W-:Y:S01]  /*0960*/  FFMA R0, R29, R26, R0 ;  /* 0x0000001a1d007223 */ /* 0x001fe20000000000 */
[----:B------:R-:W-:-:S04]  /*0970*/  FMUL R26, R4, 22.5 ;  /* 0x41b40000041a7820 */ /* 0x000fc80000400000 */
[----:B------:R-:W-:-:S04]  /*0980*/  FMUL.RZ R28, R26, 0.15915493667125701904 ;  /* 0x3e22f9831a1c7820 */ /* 0x000fc8000040c000 */
[----:B------:R-:W0:Y:S01]  /*0990*/  MUFU.COS R26, R28 ;  /* 0x0000001c001a7308 */ /* 0x000e220000000000 */
[----:B---3--:R-:W-:-:S04]  /*09a0*/  FMUL R29, R17, 0.125 ;  /* 0x3e000000111d7820 */ /* 0x008fc80000400000 */
[----:B0-----:R-:W-:Y:S01]  /*09b0*/  FFMA R0, R29, R26, R0 ;  /* 0x0000001a1d007223 */ /* 0x001fe20000000000 */
[----:B------:R-:W-:-:S04]  /*09c0*/  FMUL R26, R4, 23.5 ;  /* 0x41bc0000041a7820 */ /* 0x000fc80000400000 */
[----:B------:R-:W-:-:S04]  /*09d0*/  FMUL.RZ R29, R26, 0.15915493667125701904 ;  /* 0x3e22f9831a1d7820 */ /* 0x000fc8000040c000 */
[----:B------:R-:W0:Y:S01]  /*09e0*/  MUFU.COS R26, R29 ;  /* 0x0000001d001a7308 */ /* 0x000e220000000000 */
[----:B----4-:R-:W-:-:S04]  /*09f0*/  FMUL R27, R15, 0.125 ;  /* 0x3e0000000f1b7820 */ /* 0x010fc80000400000 */
[----:B0-----:R-:W-:Y:S01]  /*0a00*/  FFMA R0, R27, R26, R0 ;  /* 0x0000001a1b007223 */ /* 0x001fe20000000000 */
[----:B------:R-:W-:-:S04]  /*0a10*/  FMUL R26, R4, 24.5 ;  /* 0x41c40000041a7820 */ /* 0x000fc80000400000 */
[----:B------:R-:W-:Y:S01]  /*0a20*/  FMUL.RZ R27, R26, 0.15915493667125701904 ;  /* 0x3e22f9831a1b7820 */ /* 0x000fe2000040c000 */
[----:B------:R-:W-:Y:S02]  /*0a30*/  FADD R26, R8, R11 ;  /* 0x0000000b081a7221 */ /* 0x000fe40000000000 */
[----:B------:R-:W2:Y:S03]  /*0a40*/  LDG.E R8, desc[UR6][R2.64+0x64] ;  /* 0x0000640602087981 */ /* 0x000ea6000c1e1900 */
[----:B------:R-:W0:Y:S01]  /*0a50*/  MUFU.COS R27, R27 ;  /* 0x0000001b001b7308 */ /* 0x000e220000000000 */
[----:B-----5:R-:W-:Y:S01]  /*0a60*/  FMUL R11, R14, 0.125 ;  /* 0x3e0000000e0b7820 */ /* 0x020fe20000400000 */
[----:B------:R-:W-:Y:S02]  /*0a70*/  FADD R26, R26, R9 ;  /* 0x000000091a1a7221 */ /* 0x000fe40000000000 */
[----:B------:R-:W3:Y:S01]  /*0a80*/  LDG.E R9, desc[UR6][R2.64+0x6c] ;  /* 0x00006c0602097981 */ /* 0x000ee2000c1e1900 */
[----:B0-----:R-:W-:-:S03]  /*0a90*/  FFMA R0, R11, R27, R0 ;  /* 0x0000001b0b007223 */ /* 0x001fc60000000000 */
[----:B------:R-:W4:Y:S01]  /*0aa0*/  LDG.E R11, desc[UR6][R2.64+0x68] ;  /* 0x00006806020b7981 */ /* 0x000f22000c1e1900 */
[----:B------:R-:W-:-:S03]  /*0ab0*/  FADD R27, R26, R7 ;  /* 0x000000071a1b7221 */ /* 0x000fc60000000000 */
[----:B------:R-:W5:Y:S01]  /*0ac0*/  LDG.E R7, desc[UR6][R2.64+0x70] ;  /* 0x0000700602077981 */ /* 0x000f62000c1e1900 */
[----:B------:R-:W-:-:S04]  /*0ad0*/  FMUL R26, R4, 25.5 ;  /* 0x41cc0000041a7820 */ /* 0x000fc80000400000 */
[----:B------:R-:W-:-:S04]  /*0ae0*/  FMUL.RZ R28, R26, 0.15915493667125701904 ;  /* 0x3e22f9831a1c7820 */ /* 0x000fc8000040c000 */
[----:B------:R0:W1:Y:S01]  /*0af0*/  MUFU.COS R26, R28 ;  /* 0x0000001c001a7308 */ /* 0x0000620000000000 */
[----:B------:R-:W-:Y:S01]  /*0b00*/  FADD R27, R27, R6 ;  /* 0x000000061b1b7221 */ /* 0x000fe20000000000 */
[----:B------:R-:W-:-:S04]  /*0b10*/  FMUL R6, R4, 27.5 ;  /* 0x41dc000004067820 */ /* 0x000fc80000400000 */
[----:B0-----:R-:W-:-:S04]  /*0b20*/  FMUL.RZ R28, R6, 0.15915493667125701904 ;  /* 0x3e22f983061c7820 */ /* 0x001fc8000040c000 */
[----:B------:R-:W-:Y:S01]  /*0b30*/  MUFU.COS R6, R28 ;  /* 0x0000001c00067308 */ /* 0x000fe20000000000 */
[----:B--2---:R-:W-:-:S04]  /*0b40*/  FMUL R29, R8, 0.125 ;  /* 0x3e000000081d7820 */ /* 0x004fc80000400000 */
[----:B-1----:R-:W-:Y:S01]  /*0b50*/  FFMA R0, R29, R26, R0 ;  /* 0x0000001a1d007223 */ /* 0x002fe20000000000 */
[----:B------:R-:W-:-:S04]  /*0b60*/  FMUL R26, R4, 26.5 ;  /* 0x41d40000041a7820 */ /* 0x000fc80000400000 */
[----:B------:R-:W-:-:S06]  /*0b70*/  FMUL.RZ R26, R26, 0.15915493667125701904 ;  /* 0x3e22f9831a1a7820 */ /* 0x000fcc000040c000 */
[----:B------:R-:W0:Y:S01]  /*0b80*/  MUFU.COS R26, R26 ;  /* 0x0000001a001a7308 */ /* 0x000e220000000000 */
[----:B----4-:R-:W-:-:S04]  /*0b90*/  FMUL R29, R11, 0.125 ;  /* 0x3e0000000b1d7820 */ /* 0x010fc80000400000 */
[----:B0-----:R-:W-:Y:S01]  /*0ba0*/  FFMA R0, R29, R26, R0 ;  /* 0x0000001a1d007223 */ /* 0x001fe20000000000 */
[----:B---3--:R-:W-:-:S04]  /*0bb0*/  FMUL R29, R9, 0.125 ;  /* 0x3e000000091d7820 */ /* 0x008fc80000400000 */
[----:B------:R-:W-:Y:S01]  /*0bc0*/  FFMA R0, R29, R6, R0 ;  /* 0x000000061d007223 */ /* 0x000fe20000000000 */
[----:B------:R-:W-:-:S04]  /*0bd0*/  FMUL R6, R4, 28.5 ;  /* 0x41e4000004067820 */ /* 0x000fc80000400000 */
[----:B------:R-:W-:-:S04]  /*0be0*/  FMUL.RZ R29, R6, 0.15915493667125701904 ;  /* 0x3e22f983061d7820 */ /* 0x000fc8000040c000 */
[----:B------:R-:W0:Y:S01]  /*0bf0*/  MUFU.COS R6, R29 ;  /* 0x0000001d00067308 */ /* 0x000e220000000000 */
[----:B------:R-:W-:Y:S01]  /*0c00*/  FADD R26, R27, R24 ;  /* 0x000000181b1a7221 */ /* 0x000fe20000000000 */
        /* <DEDUP_REMOVED lines=12> */
[----:B------:R-:W-:Y:S01]  /*0cd0*/  FMUL R26, R4, 31.5 ;  /* 0x41fc0000041a7820 */ /* 0x000fe20000400000 */
[----:B--2---:R-:W-:-:S04]  /*0ce0*/  FMUL R27, R0, 0.125 ;  /* 0x3e000000001b7820 */ /* 0x004fc80000400000 */
[----:B0-----:R-:W-:Y:S01]  /*0cf0*/  FFMA R24, R27, R28, R24 ;  /* 0x0000001c1b187223 */ /* 0x001fe20000000018 */
[----:B------:R-:W-:-:S04]  /*0d00*/  FMUL R27, R4, 30.5 ;  /* 0x41f40000041b7820 */ /* 0x000fc80000400000 */
[----:B------:R-:W-:-:S06]  /*0d10*/  FMUL.RZ R28, R27, 0.15915493667125701904 ;  /* 0x3e22f9831b1c7820 */ /* 0x000fcc000040c000 */
[----:B------:R-:W0:Y:S01]  /*0d20*/  MUFU.COS R28, R28 ;  /* 0x0000001c001c7308 */ /* 0x000e220000000000 */
[----:B---3--:R-:W-:-:S04]  /*0d30*/  FMUL R27, R6, 0.125 ;  /* 0x3e000000061b7820 */ /* 0x008fc80000400000 */
[----:B0-----:R-:W-:Y:S01]  /*0d40*/  FFMA R24, R27, R28, R24 ;  /* 0x0000001c1b187223 */ /* 0x001fe20000000018 */
[----:B------:R-:W-:-:S04]  /*0d50*/  FMUL.RZ R27, R26, 0.15915493667125701904 ;  /* 0x3e22f9831a1b7820 */ /* 0x000fc8000040c000 */
[----:B------:R4:W0:Y:S02]  /*0d60*/  MUFU.COS R26, R27 ;  /* 0x0000001b001a7308 */ /* 0x0008240000000000 */
[----:B----4-:R-:W-:-:S04]  /*0d70*/  FMUL R27, R13, 0.125 ;  /* 0x3e0000000d1b7820 */ /* 0x010fc80000400000 */
[----:B0-----:R-:W-:Y:S01]  /*0d80*/  FFMA R24, R27, R26, R24 ;  /* 0x0000001a1b187223 */ /* 0x001fe20000000018 */
[----:B------:R-:W-:-:S04]  /*0d90*/  FMUL R26, R4, 32.5 ;  /* 0x42020000041a7820 */ /* 0x000fc80000400000 */
[----:B------:R-:W-:-:S04]  /*0da0*/  FMUL.RZ R29, R26, 0.15915493667125701904 ;  /* 0x3e22f9831a1d7820 */ /* 0x000fc8000040c000 */
[----:B------:R-:W0:Y:S01]  /*0db0*/  MUFU.COS R26, R29 ;  /* 0x0000001d001a7308 */ /* 0x000e220000000000 */
[----:B------:R-:W-:Y:S01]  /*0dc0*/  FADD R28, R19, R20 ;  /* 0x00000014131c7221 */ /* 0x000fe20000000000 */
[----:B-----5:R-:W-:Y:S01]  /*0dd0*/  FMUL R19, R16, 0.125 ;  /* 0x3e00000010137820 */ /* 0x020fe20000400000 */
[----:B------:R-:W2:Y:S03]  /*0de0*/  LDG.E R20, desc[UR6][R2.64+0x88] ;  /* 0x0000880602147981 */ /* 0x000ea6000c1e1900 */
[----:B0-----:R-:W-:Y:S02]  /*0df0*/  FFMA R26, R19, R26, R24 ;  /* 0x0000001a131a7223 */ /* 0x001fe40000000018 */
[----:B------:R-:W3:Y:S04]  /*0e00*/  LDG.E R19, desc[UR6][R2.64+0x84] ;  /* 0x0000840602137981 */ /* 0x000ee8000c1e1900 */
[----:B------:R-:W4:Y:S01]  /*0e10*/  LDG.E R24, desc[UR6][R2.64+0x8c] ;  /* 0x00008c0602187981 */ /* 0x000f22000c1e1900 */
[----:B------:R-:W-:-:S03]  /*0e20*/  FADD R28, R28, R23 ;  /* 0x000000171c1c7221 */ /* 0x000fc60000000000 */
[----:B------:R-:W5:Y:S01]  /*0e30*/  LDG.E R23, desc[UR6][R2.64+0x90] ;  /* 0x0000900602177981 */ /* 0x000f62000c1e1900 */
[----:B------:R-:W-:Y:S01]  /*0e40*/  FMUL R27, R4, 33.5 ;  /* 0x42060000041b7820 */ /* 0x000fe20000400000 */
[----:B------:R-:W-:-:S03]  /*0e50*/  FADD R21, R28, R21 ;  /* 0x000000151c157221 */ /* 0x000fc60000000000 */
[----:B------:R-:W-:-:S04]  /*0e60*/  FMUL.RZ R29, R27, 0.15915493667125701904 ;  /* 0x3e22f9831b1d7820 */ /* 0x000fc8000040c000 */
[----:B------:R-:W0:Y:S01]  /*0e70*/  MUFU.COS R28, R29 ;  /* 0x0000001d001c7308 */ /* 0x000e220000000000 */
[----:B------:R-:W-:Y:S01]  /*0e80*/  FADD R22, R21, R22 ;  /* 0x0000001615167221 */ /* 0x000fe20000000000 */
[----:B------:R-:W-:Y:S01]  /*0e90*/  FMUL R21, R4, 35.5 ;  /* 0x420e000004157820 */ /* 0x000fe20000400000 */
[----:B---3--:R-:W-:-:S04]  /*0ea0*/  FMUL R27, R19, 0.125 ;  /* 0x3e000000131b7820 */ /* 0x008fc80000400000 */
[----:B0-----:R-:W-:Y:S01]  /*0eb0*/  FFMA R26, R27, R28, R26 ;  /* 0x0000001c1b1a7223 */ /* 0x001fe2000000001a */
[----:B------:R-:W-:-:S04]  /*0ec0*/  FMUL R27, R4, 34.5 ;  /* 0x420a0000041b7820 */ /* 0x000fc80000400000 */
[----:B------:R-:W-:-:S06]  /*0ed0*/  FMUL.RZ R28, R27, 0.15915493667125701904 ;  /* 0x3e22f9831b1c7820 */ /* 0x000fcc000040c000 */
[----:B------:R-:W0:Y:S01]  /*0ee0*/  MUFU.COS R28, R28 ;  /* 0x0000001c001c7308 */ /* 0x000e220000000000 */
[----:B--2---:R-:W-:-:S04]  /*0ef0*/  FMUL R27, R20, 0.125 ;  /* 0x3e000000141b7820 */ /* 0x004fc80000400000 */
[----:B0-----:R-:W-:Y:S01]  /*0f00*/  FFMA R26, R27, R28, R26 ;  /* 0x0000001c1b1a7223 */ /* 0x001fe2000000001a */
[----:B------:R-:W-:-:S06]  /*0f10*/  FMUL.RZ R27, R21, 0.15915493667125701904 ;  /* 0x3e22f983151b7820 */ /* 0x000fcc000040c000 */
[----:B------:R-:W0:Y:S01]  /*0f20*/  MUFU.COS R27, R27 ;  /* 0x0000001b001b7308 */ /* 0x000e220000000000 */
        /* <DEDUP_REMOVED lines=18> */
[----:B---3--:R-:W-:-:S04]  /*1050*/  FMUL R26, R21, 0.125 ;  /* 0x3e000000151a7820 */ /* 0x008fc80000400000 */
[----:B0-----:R-:W-:Y:S01]  /*1060*/  FFMA R25, R26, R28, R25 ;  /* 0x0000001c1a197223 */ /* 0x001fe20000000019 */
[----:B------:R-:W-:-:S04]  /*1070*/  FMUL R26, R4, 38.5 ;  /* 0x421a0000041a7820 */ /* 0x000fc80000400000 */
[----:B------:R-:W-:-:S06]  /*1080*/  FMUL.RZ R28, R26, 0.15915493667125701904 ;  /* 0x3e22f9831a1c7820 */ /* 0x000fcc000040c000 */
[----:B------:R-:W0:Y:S01]  /*1090*/  MUFU.COS R28, R28 ;  /* 0x0000001c001c7308 */ /* 0x000e220000000000 */
[----:B--2---:R-:W-:-:S04]  /*10a0*/  FMUL R26, R22, 0.125 ;  /* 0x3e000000161a7820 */ /* 0x004fc80000400000 */
[----:B0-----:R-:W-:Y:S01]  /*10b0*/  FFMA R25, R26, R28, R25 ;  /* 0x0000001c1a197223 */ /* 0x001fe20000000019 */
[----:B------:R-:W-:-:S04]  /*10c0*/  FMUL R26, R4, 39.5 ;  /* 0x421e0000041a7820 */ /* 0x000fc80000400000 */
        /* <DEDUP_REMOVED lines=65> */
[----:B------:R-:W2:Y:S01]  /*14e0*/  LDG.E R0, desc[UR6][R2.64+0xc4] ;  /* 0x0000c40602007981 */ /* 0x000ea2000c1e1900 */
[----:B------:R-:W-:-:S03]  /*14f0*/  FADD R26, R27, R6 ;  /* 0x000000061b1a7221 */ /* 0x000fc60000000000 */
        /* <DEDUP_REMOVED lines=18> */
[----:B------:R-:W0:Y:S01]  /*1620*/  MUFU.COS R27, R28 ;  /* 0x0000001c001b7308 */ /* 0x000e220000000000 */
[----:B----4-:R-:W-:-:S04]  /*1630*/  FMUL R26, R13, 0.125 ;  /* 0x3e0000000d1a7820 */ /* 0x010fc80000400000 */
[----:B0-----:R-:W-:Y:S01]  /*1640*/  FFMA R25, R26, R27, R25 ;  /* 0x0000001b1a197223 */ /* 0x001fe20000000019 */
[----:B------:R-:W-:Y:S02]  /*1650*/  FADD R27, R19, R20 ;  /* 0x00000014131b7221 */ /* 0x000fe40000000000 */
[----:B------:R-:W2:Y:S01]  /*1660*/  LDG.E R19, desc[UR6][R2.64+0xd4] ;  /* 0x0000d40602137981 */ /* 0x000ea2000c1e1900 */
[----:B------:R-:W-:-:S04]  /*1670*/  FMUL R26, R4, 52.5 ;  /* 0x42520000041a7820 */ /* 0x000fc80000400000 */
[----:B------:R-:W-:-:S04]  /*1680*/  FMUL.RZ R29, R26, 0.15915493667125701904 ;  /* 0x3e22f9831a1d7820 */ /* 0x000fc8000040c000 */
[----:B------:R-:W0:Y:S01]  /*1690*/  MUFU.COS R26, R29 ;  /* 0x0000001d001a7308 */ /* 0x000e220000000000 */
[----:B-----5:R-:W-:-:S04]  /*16a0*/  FMUL R20, R16, 0.125 ;  /* 0x3e00000010147820 */ /* 0x020fc80000400000 */
        /* <DEDUP_REMOVED lines=41> */
[----:B------:R-:W-:-:S06]  /*1940*/  FMUL.RZ R28, R26, 0.15915493667125701904 ;  /* 0x3e22f9831a1c7820 */ /* 0x000fcc000040c000 */
[----:B------:R-:W0:Y:S01]  /*1950*/  MUFU.COS R28, R28 ;  /* 0x0000001c001c7308 */ /* 0x000e220000000000 */
[----:B---3--:R-:W-:-:S04]  /*1960*/  FMUL R26, R22, 0.125 ;  /* 0x3e000000161a7820 */ /* 0x008fc80000400000 */
[----:B0-----:R-:W-:Y:S01]  /*1970*/  FFMA R25, R26, R28, R25 ;  /* 0x0000001c1a197223 */ /* 0x001fe20000000019 */
[----:B------:R-:W-:-:S04]  /*1980*/  FMUL R26, R4, 59.5 ;  /* 0x426e0000041a7820 */ /* 0x000fc80000400000 */
[----:B------:R-:W-:-:S06]  /*1990*/  FMUL.RZ R27, R26, 0.15915493667125701904 ;  /* 0x3e22f9831a1b7820 */ /* 0x000fcc000040c000 */
[----:B------:R-:W0:Y:S01]  /*19a0*/  MUFU.COS R27, R27 ;  /* 0x0000001b001b7308 */ /* 0x000e220000000000 */
[----:B----4-:R-:W-:-:S04]  /*19b0*/  FMUL R26, R18, 0.125 ;  /* 0x3e000000121a7820 */ /* 0x010fc80000400000 */
[----:B0-----:R-:W-:Y:S01]  /*19c0*/  FFMA R25, R26, R27, R25 ;  /* 0x0000001b1a197223 */ /* 0x001fe20000000019 */
[----:B------:R-:W-:-:S04]  /*19d0*/  FMUL R26, R4, 60.5 ;  /* 0x42720000041a7820 */ /* 0x000fc80000400000 */
[----:B------:R-:W-:Y:S01]  /*19e0*/  FMUL.RZ R29, R26, 0.15915493667125701904 ;  /* 0x3e22f9831a1d7820 */ /* 0x000fe2000040c000 */
[----:B------:R-:W-:Y:S02]  /*19f0*/  FADD R26, R10, R17 ;  /* 0x000000110a1a7221 */ /* 0x000fe40000000000 */
[----:B------:R-:W2:Y:S01]  /*1a00*/  LDG.E R17, desc[UR6][R2.64+0xf4] ;  /* 0x0000f40602117981 */ /* 0x000ea2000c1e1900 */
        /* <DEDUP_REMOVED lines=362> */
[----:B------:R0:W1:Y:S02]  /*30b0*/  MUFU.COS R27, R29 ;  /* 0x0000001d001b7308 */ /* 0x0000640000000000 */
[----:B0-----:R-:W-:Y:S02]  /*30c0*/  FADD R29, R19, R20 ;  /* 0x00000014131d7221 */ /* 0x001fe40000000000 */
[----:B------:R-:W2:Y:S04]  /*30d0*/  LDG.E R20, desc[UR6][R2.64+0x1c4] ;  /* 0x0001c40602147981 */ /* 0x000ea8000c1e1900 */
[----:B------:R-:W3:Y:S01]  /*30e0*/  LDG.E R19, desc[UR6][R2.64+0x1c8] ;  /* 0x0001c80602137981 */ /* 0x000ee2000c1e1900 */
[----:B------:R-:W-:-:S03]  /*30f0*/  FADD R28, R29, R24 ;  /* 0x000000181d1c7221 */ /* 0x000fc60000000000 */
[----:B------:R-:W4:Y:S01]  /*3100*/  LDG.E R24, desc[UR6][R2.64+0x1cc] ;  /* 0x0001cc0602187981 */ /* 0x000f22000c1e1900 */
[----:B-----5:R-:W-:-:S04]  /*3110*/  FMUL R26, R16, 0.125 ;  /* 0x3e000000101a7820 */ /* 0x020fc80000400000 */
[----:B-1----:R-:W-:Y:S01]  /*3120*/  FFMA R26, R26, R27, R25 ;  /* 0x0000001b1a1a7223 */ /* 0x002fe20000000019 */
[----:B------:R-:W-:Y:S02]  /*3130*/  FADD R25, R28, R23 ;  /* 0x000000171c197221 */ /* 0x000fe40000000000 */
        /* <DEDUP_REMOVED lines=22> */
[----:B------:R-:W2:Y:S02]  /*32a0*/  LDG.E R22, desc[UR6][R2.64+0x1d4] ;  /* 0x0001d40602167981 */ /* 0x000ea4000c1e1900 */
[----:B------:R-:W-:Y:S02]  /*32b0*/  FADD R27, R27, R18 ;  /* 0x000000121b1b7221 */ /* 0x000fe40000000000 */
[----:B------:R-:W3:Y:S01]  /*32c0*/  LDG.E R18, desc[UR6][R2.64+0x1dc] ;  /* 0x0001dc0602127981 */ /* 0x000ee2000c1e1900 */
[----:B0-----:R-:W-:-:S03]  /*32d0*/  FFMA R21, R21, R25, R26 ;  /* 0x0000001915157223 */ /* 0x001fc6000000001a */
[----:B------:R-:W4:Y:S01]  /*32e0*/  LDG.E R25, desc[UR6][R2.64+0x1d8] ;  /* 0x0001d80602197981 */ /* 0x000f22000c1e1900 */
[----:B------:R-:W-:-:S03]  /*32f0*/  FADD R26, R27, R12 ;  /* 0x0000000c1b1a7221 */ /* 0x000fc60000000000 */
[----:B------:R-:W5:Y:S01]  /*3300*/  LDG.E R12, desc[UR6][R2.64+0x1e0] ;  /* 0x0001e006020c7981 */ /* 0x000f62000c1e1900 */
        /* <DEDUP_REMOVED lines=11> */
[----:B------:R-:W5:Y:S04]  /*33c0*/  LDG.E R8, desc[UR6][R2.64+0x1f8] ;  /* 0x0001f80602087981 */ /* 0x000f68000c1e1900 */
[----:B------:R0:W5:Y:S01]  /*33d0*/  LDG.E R26, desc[UR6][R2.64+0x1fc] ;  /* 0x0001fc06021a7981 */ /* 0x000162000c1e1900 */
[----:B------:R-:W-:-:S04]  /*33e0*/  FADD R28, R28, R9 ;  /* 0x000000091c1c7221 */ /* 0x000fc80000000000 */
[----:B------:R-:W-:Y:S01]  /*33f0*/  FADD R9, R28, R7 ;  /* 0x000000071c097221 */ /* 0x000fe20000000000 */
[----:B------:R-:W-:-:S03]  /*3400*/  FMUL R7, R4, 117.5 ;  /* 0x42eb000004077820 */ /* 0x000fc60000400000 */
[----:B------:R-:W-:Y:S01]  /*3410*/  FADD R9, R9, R0 ;  /* 0x0000000009097221 */ /* 0x000fe20000000000 */
[----:B------:R-:W-:Y:S01]  /*3420*/  FMUL.RZ R28, R7, 0.15915493667125701904 ;  /* 0x3e22f983071c7820 */ /* 0x000fe2000040c000 */
[----:B------:R-:W-:Y:S02]  /*3430*/  FMUL R0, R4, 118.5 ;  /* 0x42ed000004007820 */ /* 0x000fe40000400000 */
[----:B------:R-:W-:Y:S02]  /*3440*/  FADD R6, R9, R6 ;  /* 0x0000000609067221 */ /* 0x000fe40000000000 */
[----:B------:R-:W-:Y:S01]  /*3450*/  FMUL.RZ R9, R0, 0.15915493667125701904 ;  /* 0x3e22f98300097820 */ /* 0x000fe2000040c000 */
[----:B------:R-:W-:Y:S01]  /*3460*/  FMUL R0, R4, 119.5 ;  /* 0x42ef000004007820 */ /* 0x000fe20000400000 */
[----:B------:R-:W1:Y:S01]  /*3470*/  MUFU.COS R28, R28 ;  /* 0x0000001c001c7308 */ /* 0x000e620000000000 */
[----:B------:R-:W-:Y:S02]  /*3480*/  FADD R7, R6, R13 ;  /* 0x0000000d06077221 */ /* 0x000fe40000000000 */
[----:B0-----:R-:W-:Y:S01]  /*3490*/  FMUL.RZ R3, R0, 0.15915493667125701904 ;  /* 0x3e22f98300037820 */ /* 0x001fe2000040c000 */
[----:B------:R-:W-:Y:S01]  /*34a0*/  FMUL R0, R4, 120.5 ;  /* 0x42f1000004007820 */ /* 0x000fe20000400000 */
[----:B------:R-:W-:-:S03]  /*34b0*/  FADD R7, R16, R7 ;  /* 0x0000000710077221 */ /* 0x000fc60000000000 */
[----:B------:R0:W4:Y:S01]  /*34c0*/  MUFU.COS R2, R9 ;  /* 0x0000000900027308 */ /* 0x0001220000000000 */
[----:B------:R-:W-:Y:S01]  /*34d0*/  FMUL.RZ R0, R0, 0.15915493667125701904 ;  /* 0x3e22f98300007820 */ /* 0x000fe2000040c000 */
[----:B------:R-:W-:Y:S01]  /*34e0*/  FMUL R6, R4, 121.5 ;  /* 0x42f3000004067820 */ /* 0x000fe20000400000 */
[----:B------:R-:W-:-:S05]  /*34f0*/  FADD R20, R7, R20 ;  /* 0x0000001407147221 */ /* 0x000fca0000000000 */
[----:B------:R-:W4:Y:S01]  /*3500*/  MUFU.COS R3, R3 ;  /* 0x0000000300037308 */ /* 0x000f220000000000 */
[----:B------:R-:W-:Y:S01]  /*3510*/  FMUL.RZ R6, R6, 0.15915493667125701904 ;  /* 0x3e22f98306067820 */ /* 0x000fe2000040c000 */
[----:B------:R-:W-:Y:S01]  /*3520*/  FMUL R7, R4, 122.5 ;  /* 0x42f5000004077820 */ /* 0x000fe20000400000 */
[----:B------:R-:W-:Y:S01]  /*3530*/  FADD R19, R20, R19 ;  /* 0x0000001314137221 */ /* 0x000fe20000000000 */
[----:B0-----:R-:W-:-:S04]  /*3540*/  FMUL R9, R4, 123.5 ;  /* 0x42f7000004097820 */ /* 0x001fc80000400000 */
[----:B------:R-:W0:Y:S01]  /*3550*/  MUFU.COS R0, R0 ;  /* 0x0000000000007308 */ /* 0x000e220000000000 */
[----:B------:R-:W-:Y:S01]  /*3560*/  FMUL.RZ R7, R7, 0.15915493667125701904 ;  /* 0x3e22f98307077820 */ /* 0x000fe2000040c000 */
[----:B------:R-:W-:Y:S01]  /*3570*/  FADD R24, R19, R24 ;  /* 0x0000001813187221 */ /* 0x000fe20000000000 */
[----:B------:R-:W-:-:S05]  /*3580*/  FMUL.RZ R19, R9, 0.15915493667125701904 ;  /* 0x3e22f98309137820 */ /* 0x000fca000040c000 */
[----:B------:R-:W0:Y:S01]  /*3590*/  MUFU.COS R6, R6 ;  /* 0x0000000600067308 */ /* 0x000e220000000000 */
[----:B------:R-:W-:Y:S01]  /*35a0*/  FADD R23, R24, R23 ;  /* 0x0000001718177221 */ /* 0x000fe20000000000 */
[----:B------:R-:W-:-:S06]  /*35b0*/  FMUL R13, R4, 124.5 ;  /* 0x42f90000040d7820 */ /* 0x000fcc0000400000 */
[----:B------:R-:W0:Y:S01]  /*35c0*/  MUFU.COS R7, R7 ;  /* 0x0000000700077308 */ /* 0x000e220000000000 */
[----:B--2---:R-:W-:-:S04]  /*35d0*/  FMUL R16, R22, 0.125 ;  /* 0x3e00000016107820 */ /* 0x004fc80000400000 */
[----:B-1----:R-:W-:Y:S01]  /*35e0*/  FFMA R21, R16, R28, R21 ;  /* 0x0000001c10157223 */ /* 0x002fe20000000015 */
[----:B---3--:R-:W-:Y:S01]  /*35f0*/  FMUL R9, R18, 0.125 ;  /* 0x3e00000012097820 */ /* 0x008fe20000400000 */
[----:B------:R-:W-:Y:S01]  /*3600*/  FADD R22, R23, R22 ;  /* 0x0000001617167221 */ /* 0x000fe20000000000 */
[----:B----4-:R-:W-:-:S04]  /*3610*/  FMUL R16, R25, 0.125 ;  /* 0x3e00000019107820 */ /* 0x010fc80000400000 */
[----:B------:R-:W-:-:S04]  /*3620*/  FFMA R16, R16, R2, R21 ;  /* 0x0000000210107223 */ /* 0x000fc80000000015 */
[----:B------:R-:W-:Y:S01]  /*3630*/  FFMA R9, R9, R3, R16 ;  /* 0x0000000309097223 */ /* 0x000fe20000000010 */
[----:B-----5:R-:W-:Y:S01]  /*3640*/  FMUL R16, R12, 0.125 ;  /* 0x3e0000000c107820 */ /* 0x020fe20000400000 */
[----:B------:R-:W-:Y:S01]  /*3650*/  FMUL.RZ R3, R13, 0.15915493667125701904 ;  /* 0x3e22f9830d037820 */ /* 0x000fe2000040c000 */
[----:B------:R-:W1:Y:S01]  /*3660*/  MUFU.COS R2, R19 ;  /* 0x0000001300027308 */ /* 0x000e620000000000 */
[----:B------:R-:W-:Y:S01]  /*3670*/  FMUL R13, R4, 125.5 ;  /* 0x42fb0000040d7820 */ /* 0x000fe20000400000 */
[----:B0-----:R-:W-:Y:S01]  /*3680*/  FFMA R9, R16, R0, R9 ;  /* 0x0000000010097223 */ /* 0x001fe20000000009 */
[----:B------:R-:W-:Y:S01]  /*3690*/  FADD R25, R22, R25 ;  /* 0x0000001916197221 */ /* 0x000fe20000000000 */
[----:B------:R-:W-:Y:S01]  /*36a0*/  FMUL R0, R17, 0.125 ;  /* 0x3e00000011007820 */ /* 0x000fe20000400000 */
[----:B------:R-:W-:Y:S01]  /*36b0*/  FMUL.RZ R20, R13, 0.15915493667125701904 ;  /* 0x3e22f9830d147820 */ /* 0x000fe2000040c000 */
[----:B------:R-:W-:Y:S01]  /*36c0*/  FMUL R13, R4, 126.5 ;  /* 0x42fd0000040d7820 */ /* 0x000fe20000400000 */
[----:B------:R-:W-:Y:S01]  /*36d0*/  FADD R25, R25, R18 ;  /* 0x0000001219197221 */ /* 0x000fe20000000000 */
[----:B------:R-:W0:Y:S01]  /*36e0*/  MUFU.COS R3, R3 ;  /* 0x0000000300037308 */ /* 0x000e220000000000 */
[----:B------:R-:W-:Y:S01]  /*36f0*/  FFMA R6, R0, R6, R9 ;  /* 0x0000000600067223 */ /* 0x000fe20000000009 */
[----:B------:R-:W-:Y:S01]  /*3700*/  FMUL R9, R10, 0.125 ;  /* 0x3e0000000a097820 */ /* 0x000fe20000400000 */
[----:B------:R-:W-:Y:S01]  /*3710*/  FADD R12, R25, R12 ;  /* 0x0000000c190c7221 */ /* 0x000fe20000000000 */
[----:B------:R-:W-:Y:S01]  /*3720*/  FMUL.RZ R18, R13, 0.15915493667125701904 ;  /* 0x3e22f9830d127820 */ /* 0x000fe2000040c000 */
[----:B------:R-:W-:Y:S01]  /*3730*/  FMUL R13, R4, 127.5 ;  /* 0x42ff0000040d7820 */ /* 0x000fe20000400000 */
[----:B------:R-:W-:-:S02]  /*3740*/  FFMA R9, R9, R7, R6 ;  /* 0x0000000709097223 */ /* 0x000fc40000000006 */
[----:B------:R-:W2:Y:S01]  /*3750*/  MUFU.COS R0, R20 ;  /* 0x0000001400007308 */ /* 0x000ea20000000000 */
[----:B------:R-:W3:Y:S01]  /*3760*/  LDC.64 R6, c[0x4][0x8] ;  /* 0x01000200ff067b82 */ /* 0x000ee20000000a00 */
[----:B------:R-:W-:Y:S01]  /*3770*/  FMUL R16, R15, 0.125 ;  /* 0x3e0000000f107820 */ /* 0x000fe20000400000 */
[----:B------:R-:W-:Y:S01]  /*3780*/  FADD R17, R12, R17 ;  /* 0x000000110c117221 */ /* 0x000fe20000000000 */
[----:B------:R-:W-:Y:S02]  /*3790*/  FMUL.RZ R12, R13, 0.15915493667125701904 ;  /* 0x3e22f9830d0c7820 */ /* 0x000fe4000040c000 */
[----:B-1----:R-:W-:Y:S02]  /*37a0*/  FFMA R2, R16, R2, R9 ;  /* 0x0000000210027223 */ /* 0x002fe40000000009 */
[----:B------:R-:W1:Y:S01]  /*37b0*/  MUFU.COS R4, R18 ;  /* 0x0000001200047308 */ /* 0x000e620000000000 */
[----:B------:R-:W-:Y:S01]  /*37c0*/  FMUL R9, R14, 0.125 ;  /* 0x3e0000000e097820 */ /* 0x000fe20000400000 */
[----:B------:R-:W-:-:S03]  /*37d0*/  FADD R10, R17, R10 ;  /* 0x0000000a110a7221 */ /* 0x000fc60000000000 */
[----:B0-----:R-:W-:-:S03]  /*37e0*/  FFMA R3, R9, R3, R2 ;  /* 0x0000000309037223 */ /* 0x001fc60000000002 */
[----:B------:R-:W0:Y:S01]  /*37f0*/  MUFU.COS R12, R12 ;  /* 0x0000000c000c7308 */ /* 0x000e220000000000 */
[----:B------:R-:W-:Y:S01]  /*3800*/  FMUL R2, R11, 0.125 ;  /* 0x3e0000000b027820 */ /* 0x000fe20000400000 */
[----:B------:R-:W-:-:S03]  /*3810*/  FADD R15, R10, R15 ;  /* 0x0000000f0a0f7221 */ /* 0x000fc60000000000 */
[----:B--2---:R-:W-:Y:S01]  /*3820*/  FFMA R3, R2, R0, R3 ;  /* 0x0000000002037223 */ /* 0x004fe20000000003 */
[----:B------:R-:W-:Y:S01]  /*3830*/  FMUL R0, R8, 0.125 ;  /* 0x3e00000008007820 */ /* 0x000fe20000400000 */
[----:B------:R-:W-:-:S03]  /*3840*/  FADD R14, R15, R14 ;  /* 0x0000000e0f0e7221 */ /* 0x000fc60000000000 */
[----:B-1----:R-:W-:Y:S01]  /*3850*/  FFMA R0, R0, R4, R3 ;  /* 0x0000000400007223 */ /* 0x002fe20000000003 */
[----:B------:R-:W-:Y:S01]  /*3860*/  FMUL R3, R26, 0.125 ;  /* 0x3e0000001a037820 */ /* 0x000fe20000400000 */
[----:B------:R-:W-:Y:S01]  /*3870*/  FADD R11, R14, R11 ;  /* 0x0000000b0e0b7221 */ /* 0x000fe20000000000 */
[----:B---3--:R-:W-:-:S04]  /*3880*/  IMAD.WIDE.U32 R6, R5, 0x4, R6 ;  /* 0x0000000405067825 */ /* 0x008fc800078e0006 */
[----:B------:R-:W-:Y:S02]  /*3890*/  HFMA2 R5, -RZ, RZ, 1.4267578125, 7.5519084930419921875e-05 ;  /* 0x3db504f3ff057431 */ /* 0x000fe400000001ff */
[----:B------:R-:W-:Y:S01]  /*38a0*/  FADD R11, R11, R8 ;  /* 0x000000080b0b7221 */ /* 0x000fe20000000000 */
[----:B0-----:R-:W-:Y:S01]  /*38b0*/  FFMA R3, R3, R12, R0 ;  /* 0x0000000c03037223 */ /* 0x001fe20000000000 */
[----:B------:R-:W-:Y:S02]  /*38c0*/  MOV R2, 0x413504f3 ;  /* 0x413504f300027802 */ /* 0x000fe40000000f00 */
[----:B------:R-:W-:Y:S02]  /*38d0*/  FADD R0, R11, R26 ;  /* 0x0000001a0b007221 */ /* 0x000fe40000000000 */
[----:B------:R0:W-:Y:S02]  /*38e0*/  STG.E desc[UR6][R6.64], R3 ;  /* 0x0000000306007986 */ /* 0x0001e4000c101906 */
[----:B------:R-:W1:Y:S01]  /*38f0*/  FCHK P0, R0, 11.313708305358886719 ;  /* 0x413504f300007902 */ /* 0x000e620000000000 */
[----:B------:R-:W-:-:S04]  /*3900*/  FFMA R2, R5, -R2, 1 ;  /* 0x3f80000005027423 */ /* 0x000fc80000000802 */
[----:B------:R-:W-:-:S04]  /*3910*/  FFMA R5, R2, R5, 0.08838834613561630249 ;  /* 0x3db504f302057423 */ /* 0x000fc80000000005 */
[----:B------:R-:W-:-:S04]  /*3920*/  FFMA R2, R0, R5, RZ ;  /* 0x0000000500027223 */ /* 0x000fc800000000ff */
[----:B------:R-:W-:-:S04]  /*3930*/  FFMA R4, R2, -11.313708305358886719, R0 ;  /* 0xc13504f302047823 */ /* 0x000fc80000000000 */
[----:B------:R-:W-:Y:S01]  /*3940*/  FFMA R5, R5, R4, R2 ;  /* 0x0000000405057223 */ /* 0x000fe20000000002 */
[----:B01----:R-:W-:Y:S06]  /*3950*/  @!P0 BRA `(.L_x_5) ;  /* 0x00000000000c8947 */ /* 0x003fec0003800000 */
[----:B------:R-:W-:-:S07]  /*3960*/  MOV R2, 0x3980 ;  /* 0x0000398000027802 */ /* 0x000fce0000000f00 */
[----:B------:R-:W-:Y:S05]  /*3970*/  CALL.REL.NOINC `($__internal_1_$__cuda_sm3x_div_rn_noftz_f32_slowpath) ;  /* 0x0000000000107944 */ /* 0x000fea0003c00000 */
[----:B------:R-:W-:-:S07]  /*3980*/  MOV R5, R4 ;  /* 0x0000000400057202 */ /* 0x000fce0000000f00 */
.L_x_5:
[----:B------:R-:W0:Y:S02]  /*3990*/  LDC.64 R2, c[0x4][0x8] ;  /* 0x01000200ff027b82 */ /* 0x000e240000000a00 */
[----:B0-----:R-:W-:Y:S01]  /*39a0*/  STG.E desc[UR6][R2.64], R5 ;  /* 0x0000000502007986 */ /* 0x001fe2000c101906 */
[----:B------:R-:W-:Y:S05]  /*39b0*/  EXIT ;  /* 0x000000000000794d */ /* 0x000fea0003800000 */
        .weak           $__internal_1_$__cuda_sm3x_div_rn_noftz_f32_slowpath
        .type           $__internal_1_$__cuda_sm3x_div_rn_noftz_f32_slowpath,@function
        .size           $__internal_1_$__cuda_sm3x_div_rn_noftz_f32_slowpath,(.L_x_55 - $__internal_1_$__cuda_sm3x_div_rn_noftz_f32_slowpath)
$__internal_1_$__cuda_sm3x_div_rn_noftz_f32_slowpath:
[----:B------:R-:W-:Y:S02]  /*39c0*/  SHF.R.U32.HI R3, RZ, 0x17, R0 ;  /* 0x00000017ff037819 */ /* 0x000fe40000011600 */
[----:B------:R-:W-:Y:S02]  /*39d0*/  MOV R4, R0 ;  /* 0x0000000000047202 */ /* 0x000fe40000000f00 */
[----:B------:R-:W-:-:S04]  /*39e0*/  LOP3.LUT R3, R3, 0xff, RZ, 0xc0, !PT ;  /* 0x000000ff03037812 */ /* 0x000fc800078ec0ff */
[----:B------:R-:W-:-:S04]  /*39f0*/  IADD3 R6, PT, PT, R3, -0x1, RZ ;  /* 0xffffffff03067810 */ /* 0x000fc80007ffe0ff */
[----:B------:R-:W-:-:S13]  /*3a00*/  ISETP.GT.U32.OR P0, PT, R6, 0xfd, !PT ;  /* 0x000000fd0600780c */ /* 0x000fda0007f04470 */
[----:B------:R-:W-:Y:S01]  /*3a10*/  @!P0 MOV R5, RZ ;  /* 0x000000ff00058202 */ /* 0x000fe20000000f00 */
[----:B------:R-:W-:Y:S06]  /*3a20*/  @!P0 BRA `(.L_x_6) ;  /* 0x00000000003c8947 */ /* 0x000fec0003800000 */
[----:B------:R-:W-:-:S13]  /*3a30*/  FSETP.GTU.FTZ.AND P0, PT, |R0|, +INF , PT ;  /* 0x7f8000000000780b */ /* 0x000fda0003f1c200 */
[----:B------:R-:W-:Y:S05]  /*3a40*/  @P0 BRA `(.L_x_7) ;  /* 0x0000000400280947 */ /* 0x000fea0003800000 */
[----:B------:R-:W-:-:S05]  /*3a50*/  HFMA2 R5, -RZ, RZ, 2.603515625, 7.5519084930419921875e-05 ;  /* 0x413504f3ff057431 */ /* 0x000fca00000001ff */
[----:B------:R-:W-:-:S13]  /*3a60*/  LOP3.LUT P0, RZ, R5, 0x7fffffff, R4, 0xc8, !PT ;  /* 0x7fffffff05ff7812 */ /* 0x000fda000780c804 */
[----:B------:R-:W-:Y:S05]  /*3a70*/  @!P0 BRA `(.L_x_8) ;  /* 0x0000000400148947 */ /* 0x000fea0003800000 */
[----:B------:R-:W-:-:S13]  /*3a80*/  LOP3.LUT P0, RZ, R4, 0x7fffffff, RZ, 0xc0, !PT ;  /* 0x7fffffff04ff7812 */ /* 0x000fda000780c0ff */
[----:B------:R-:W-:Y:S05]  /*3a90*/  @!P0 BRA `(.L_x_9) ;  /* 0x0000000400048947 */ /* 0x000fea0003800000 */
[----:B------:R-:W-:Y:S02]  /*3aa0*/  FSETP.NEU.FTZ.AND P0, PT, |R0|, +INF , PT ;  /* 0x7f8000000000780b */ /* 0x000fe40003f1d200 */
[----:B------:R-:W-:-:S04]  /*3ab0*/  LOP3.LUT P1, RZ, R5, 0x7fffffff, RZ, 0xc0, !PT ;  /* 0x7fffffff05ff7812 */ /* 0x000fc8000782c0ff */
[----:B------:R-:W-:-:S13]  /*3ac0*/  PLOP3.LUT P0, PT, P0, P1, PT, 0x2f, 0xf2 ;  /* 0x0000000000f2781c */ /* 0x000fda0000702577 */
[----:B------:R-:W-:Y:S05]  /*3ad0*/  @P0 BRA `(.L_x_10) ;  /* 0x0000000000e80947 */ /* 0x000fea0003800000 */
[----:B------:R-:W-:-:S13]  /*3ae0*/  ISETP.GE.AND P0, PT, R6, RZ, PT ;  /* 0x000000ff0600720c */ /* 0x000fda0003f06270 */
[----:B------:R-:W-:Y:S01]  /*3af0*/  @P0 MOV R5, RZ ;  /* 0x000000ff00050202 */ /* 0x000fe20000000f00 */
[----:B------:R-:W-:Y:S01]  /*3b00*/  @!P0 FFMA R4, R0, 1.84467440737095516160e+19, RZ ;  /* 0x5f80000000048823 */ /* 0x000fe200000000ff */
[----:B------:R-:W-:-:S07]  /*3b10*/  @!P0 MOV R5, 0xffffffc0 ;  /* 0xffffffc000058802 */ /* 0x000fce0000000f00 */
.L_x_6:
[----:B------:R-:W-:Y:S01]  /*3b20*/  UMOV UR4, 0x413504f3 ;  /* 0x413504f300047882 */ /* 0x000fe20000000000 */
[----:B------:R-:W-:Y:S01]  /*3b30*/  IADD3 R3, PT, PT, R3, -0x7f, RZ ;  /* 0xffffff8103037810 */ /* 0x000fe20007ffe0ff */
[----:B------:R-:W-:-:S03]  /*3b40*/  UIADD3 UR4, UPT, UPT, UR4, -0x1800000, URZ ;  /* 0xfe80000004047890 */ /* 0x000fc6000fffe0ff */
[----:B------:R-:W-:Y:S01]  /*3b50*/  IADD3 R5, PT, PT, R5, -0x3, R3 ;  /* 0xfffffffd05057810 */ /* 0x000fe20007ffe003 */
[----:B------:R-:W-:Y:S02]  /*3b60*/  IMAD R0, R3, -0x800000, R4 ;  /* 0xff80000003007824 */ /* 0x000fe400078e0204 */
[----:B------:R-:W-:-:S03]  /*3b70*/  FADD.FTZ R7, -RZ, -UR4 ;  /* 0x80000004ff077e21 */ /* 0x000fc60008010100 */
[----:B------:R-:W0:Y:S02]  /*3b80*/  MUFU.RCP R6, UR4 ;  /* 0x0000000400067d08 */ /* 0x000e240008001000 */
[----:B0-----:R-:W-:-:S04]  /*3b90*/  FFMA R9, R6, R7, 1 ;  /* 0x3f80000006097423 */ /* 0x001fc80000000007 */
[----:B------:R-:W-:-:S04]  /*3ba0*/  FFMA R9, R6, R9, R6 ;  /* 0x0000000906097223 */ /* 0x000fc80000000006 */
[----:B------:R-:W-:-:S04]  /*3bb0*/  FFMA R4, R0, R9, RZ ;  /* 0x0000000900047223 */ /* 0x000fc800000000ff */
[----:B------:R-:W-:-:S04]  /*3bc0*/  FFMA R6, R7, R4, R0 ;  /* 0x0000000407067223 */ /* 0x000fc80000000000 */
[----:B------:R-:W-:-:S04]  /*3bd0*/  FFMA R6, R9, R6, R4 ;  /* 0x0000000609067223 */ /* 0x000fc80000000004 */
[----:B------:R-:W-:-:S04]  /*3be0*/  FFMA R7, R7, R6, R0 ;  /* 0x0000000607077223 */ /* 0x000fc80000000000 */
[----:B------:R-:W-:-:S05]  /*3bf0*/  FFMA R4, R9, R7, R6 ;  /* 0x0000000709047223 */ /* 0x000fca0000000006 */
[----:B------:R-:W-:-:S04]  /*3c00*/  SHF.R.U32.HI R0, RZ, 0x17, R4 ;  /* 0x00000017ff007819 */ /* 0x000fc80000011604 */
[----:B------:R-:W-:-:S04]  /*3c10*/  LOP3.LUT R0, R0, 0xff, RZ, 0xc0, !PT ;  /* 0x000000ff00007812 */ /* 0x000fc800078ec0ff */
[----:B------:R-:W-:-:S04]  /*3c20*/  IADD3 R8, PT, PT, R0, R5, RZ ;  /* 0x0000000500087210 */ /* 0x000fc80007ffe0ff */
[----:B------:R-:W-:-:S04]  /*3c30*/  IADD3 R0, PT, PT, R8, -0x1, RZ ;  /* 0xffffffff08007810 */ /* 0x000fc80007ffe0ff */
[----:B------:R-:W-:-:S13]  /*3c40*/  ISETP.GE.U32.AND P0, PT, R0, 0xfe, PT ;  /* 0x000000fe0000780c */ /* 0x000fda0003f06070 */
[----:B------:R-:W-:Y:S05]  /*3c50*/  @!P0 BRA `(.L_x_11) ;  /* 0x0000000000808947 */ /* 0x000fea0003800000 */
[----:B------:R-:W-:-:S13]  /*3c60*/  ISETP.GT.AND P0, PT, R8, 0xfe, PT ;  /* 0x000000fe0800780c */ /* 0x000fda0003f04270 */
[----:B------:R-:W-:Y:S05]  /*3c70*/  @P0 BRA `(.L_x_12) ;  /* 0x00000000006c0947 */ /* 0x000fea0003800000 */
[----:B------:R-:W-:-:S13]  /*3c80*/  ISETP.GE.AND P0, PT, R8, 0x1, PT ;  /* 0x000000010800780c */ /* 0x000fda0003f06270 */
[----:B------:R-:W-:Y:S05]  /*3c90*/  @P0 BRA `(.L_x_13) ;  /* 0x0000000000980947 */ /* 0x000fea0003800000 */
[----:B------:R-:W-:Y:S02]  /*3ca0*/  ISETP.GE.AND P0, PT, R8, -0x18, PT ;  /* 0xffffffe80800780c */ /* 0x000fe40003f06270 */
[----:B------:R-:W-:-:S11]  /*3cb0*/  LOP3.LUT R4, R4, 0x80000000, RZ, 0xc0, !PT ;  /* 0x8000000004047812 */ /* 0x000fd600078ec0ff */
[----:B------:R-:W-:Y:S05]  /*3cc0*/  @!P0 BRA `(.L_x_13) ;  /* 0x00000000008c8947 */ /* 0x000fea0003800000 */
[CCC-:B------:R-:W-:Y:S01]  /*3cd0*/  FFMA.RZ R0, R9.reuse, R7.reuse, R6.reuse ;  /* 0x0000000709007223 */ /* 0x1c0fe2000000c006 */
[C---:B------:R-:W-:Y:S02]  /*3ce0*/  ISETP.NE.AND P2, PT, R8.reuse, RZ, PT ;  /* 0x000000ff0800720c */ /* 0x040fe40003f45270 */
[----:B------:R-:W-:Y:S02]  /*3cf0*/  ISETP.NE.AND P1, PT, R8, RZ, PT ;  /* 0x000000ff0800720c */ /* 0x000fe40003f25270 */
[----:B------:R-:W-:Y:S01]  /*3d00*/  LOP3.LUT R3, R0, 0x7fffff, RZ, 0xc0, !PT ;  /* 0x007fffff00037812 */ /* 0x000fe200078ec0ff */
[CCC-:B------:R-:W-:Y:S01]  /*3d10*/  FFMA.RP R0, R9.reuse, R7.reuse, R6.reuse ;  /* 0x0000000709007223 */ /* 0x1c0fe20000008006 */
[----:B------:R-:W-:Y:S01]  /*3d20*/  FFMA.RM R9, R9, R7, R6 ;  /* 0x0000000709097223 */ /* 0x000fe20000004006 */
[----:B------:R-:W-:Y:S02]  /*3d30*/  IADD3 R6, PT, PT, R8, 0x20, RZ ;  /* 0x0000002008067810 */ /* 0x000fe40007ffe0ff */
[----:B------:R-:W-:-:S02]  /*3d40*/  LOP3.LUT R3, R3, 0x800000, RZ, 0xfc, !PT ;  /* 0x0080000003037812 */ /* 0x000fc400078efcff */
[----:B------:R-:W-:Y:S02]  /*3d50*/  IADD3 R5, PT, PT, -R8, RZ, RZ ;  /* 0x000000ff08057210 */ /* 0x000fe40007ffe1ff */
[----:B------:R-:W-:Y:S02]  /*3d60*/  SHF.L.U32 R6, R3, R6, RZ ;  /* 0x0000000603067219 */ /* 0x000fe400000006ff */
[----:B------:R-:W-:Y:S02]  /*3d70*/  FSETP.NEU.FTZ.AND P0, PT, R0, R9, PT ;  /* 0x000000090000720b */ /* 0x000fe40003f1d000 */
[----:B------:R-:W-:Y:S02]  /*3d80*/  SEL R0, R5, RZ, P2 ;  /* 0x000000ff05007207 */ /* 0x000fe40001000000 */
[----:B------:R-:W-:Y:S02]  /*3d90*/  ISETP.NE.AND P1, PT, R6, RZ, P1 ;  /* 0x000000ff0600720c */ /* 0x000fe40000f25270 */
[----:B------:R-:W-:-:S02]  /*3da0*/  SHF.R.U32.HI R0, RZ, R0, R3 ;  /* 0x00000000ff007219 */ /* 0x000fc40000011603 */
[----:B------:R-:W-:Y:S02]  /*3db0*/  PLOP3.LUT P0, PT, P0, P1, PT, 0xf8, 0x8f ;  /* 0x00000000008f781c */ /* 0x000fe40000703f70 */
[----:B------:R-:W-:Y:S02]  /*3dc0*/  SHF.R.U32.HI R6, RZ, 0x1, R0 ;  /* 0x00000001ff067819 */ /* 0x000fe40000011600 */
[----:B------:R-:W-:-:S04]  /*3dd0*/  SEL R3, RZ, 0x1, !P0 ;  /* 0x00000001ff037807 */ /* 0x000fc80004000000 */
[----:B------:R-:W-:-:S04]  /*3de0*/  LOP3.LUT R3, R3, 0x1, R6, 0xf8, !PT ;  /* 0x0000000103037812 */ /* 0x000fc800078ef806 */
[----:B------:R-:W-:-:S04]  /*3df0*/  LOP3.LUT R3, R3, R0, RZ, 0xc0, !PT ;  /* 0x0000000003037212 */ /* 0x000fc800078ec0ff */
[----:B------:R-:W-:-:S04]  /*3e00*/  IADD3 R3, PT, PT, R6, R3, RZ ;  /* 0x0000000306037210 */ /* 0x000fc80007ffe0ff */
[----:B------:R-:W-:Y:S01]  /*3e10*/  LOP3.LUT R4, R3, R4, RZ, 0xfc, !PT ;  /* 0x0000000403047212 */ /* 0x000fe200078efcff */
[----:B------:R-:W-:Y:S06]  /*3e20*/  BRA `(.L_x_13) ;  /* 0x0000000000347947 */ /* 0x000fec0003800000 */
.L_x_12:
[----:B------:R-:W-:-:S04]  /*3e30*/  LOP3.LUT R4, R4, 0x80000000, RZ, 0xc0, !PT ;  /* 0x8000000004047812 */ /* 0x000fc800078ec0ff */
[----:B------:R-:W-:Y:S01]  /*3e40*/  LOP3.LUT R4, R4, 0x7f800000, RZ, 0xfc, !PT ;  /* 0x7f80000004047812 */ /* 0x000fe200078efcff */
[----:B------:R-:W-:Y:S06]  /*3e50*/  BRA `(.L_x_13) ;  /* 0x0000000000287947 */ /* 0x000fec0003800000 */
.L_x_11:
[----:B------:R-:W-:Y:S01]  /*3e60*/  LEA R4, R5, R4, 0x17 ;  /* 0x0000000405047211 */ /* 0x000fe200078eb8ff */
[----:B------:R-:W-:Y:S06]  /*3e70*/  BRA `(.L_x_13) ;  /* 0x0000000000207947 */ /* 0x000fec0003800000 */
.L_x_10:
[----:B------:R-:W-:-:S04]  /*3e80*/  LOP3.LUT R4, R5, 0x80000000, R4, 0x48, !PT ;  /* 0x8000000005047812 */ /* 0x000fc800078e4804 */
[----:B------:R-:W-:Y:S01]  /*3e90*/  LOP3.LUT R4, R4, 0x7f800000, RZ, 0xfc, !PT ;  /* 0x7f80000004047812 */ /* 0x000fe200078efcff */
[----:B------:R-:W-:Y:S06]  /*3ea0*/  BRA `(.L_x_13) ;  /* 0x0000000000147947 */ /* 0x000fec0003800000 */
.L_x_9:
[----:B------:R-:W-:Y:S01]  /*3eb0*/  LOP3.LUT R4, R5, 0x80000000, R4, 0x48, !PT ;  /* 0x8000000005047812 */ /* 0x000fe200078e4804 */
[----:B------:R-:W-:Y:S06]  /*3ec0*/  BRA `(.L_x_13) ;  /* 0x00000000000c7947 */ /* 0x000fec0003800000 */
.L_x_8:
[----:B------:R-:W0:Y:S01]  /*3ed0*/  MUFU.RSQ R4, -QNAN ;  /* 0xffc0000000047908 */ /* 0x000e220000001400 */
[----:B------:R-:W-:Y:S05]  /*3ee0*/  BRA `(.L_x_13) ;  /* 0x0000000000047947 */ /* 0x000fea0003800000 */
.L_x_7:
[----:B------:R-:W-:-:S07]  /*3ef0*/  FADD.FTZ R4, R0, 11.313708305358886719 ;  /* 0x413504f300047421 */ /* 0x000fce0000010000 */
.L_x_13:
[----:B------:R-:W-:-:S04]  /*3f00*/  HFMA2 R3, -RZ, RZ, 0, 0 ;  /* 0x00000000ff037431 */ /* 0x000fc800000001ff */
[----:B0-----:R-:W-:Y:S05]  /*3f10*/  RET.REL.NODEC R2 `(_Z14dctKernelFloatv) ;  /* 0xffffffc002387950 */ /* 0x001fea0003c3ffff */
.L_x_14:
        /* <DEDUP_REMOVED lines=14> */
.L_x_55:


//--------------------- .text._Z15idctKernelFloatv --------------------------
	.section	.text._Z15idctKernelFloatv,"ax",@progbits
	.align	128
        .global         _Z15idctKernelFloatv
        .type           _Z15idctKernelFloatv,@function
        .size           _Z15idctKernelFloatv,(.L_x_59 - _Z15idctKernelFloatv)
        .other          _Z15idctKernelFloatv,@"STO_CUDA_ENTRY STV_DEFAULT"
_Z15idctKernelFloatv:
.text._Z15idctKernelFloatv:
[----:B------:R-:W-:Y:S08]  /*0000*/  LDC R1, c[0x0][0x37c] ;  /* 0x0000df00ff017b82 */ /* 0x000ff00000000800 */
[----:B------:R-:W0:Y:S01]  /*0010*/  LDC.64 R2, c[0x4][0x8] ;  /* 0x01000200ff027b82 */ /* 0x000e220000000a00 */
[----:B------:R-:W0:Y:S07]  /*0020*/  LDCU.64 UR4, c[0x0][0x358] ;  /* 0x00006b00ff0477ac */ /* 0x000e2e0008000a00 */
[----:B------:R-:W1:Y:S01]  /*0030*/  LDC.64 R14, c[0x4][0x8] ;  /* 0x01000200ff0e7b82 */ /* 0x000e620000000a00 */
[----:B0-----:R-:W2:Y:S04]  /*0040*/  LDG.E R10, desc[UR4][R2.64+0x4] ;  /* 0x00000404020a7981 */ /* 0x001ea8000c1e1900 */
[----:B------:R-:W3:Y:S04]  /*0050*/  LDG.E R8, desc[UR4][R2.64+0x8] ;  /* 0x0000080402087981 */ /* 0x000ee8000c1e1900 */
[----:B-1----:R0:W4:Y:S04]  /*0060*/  LDG.E R25, desc[UR4][R14.64] ;  /* 0x000000040e197981 */ /* 0x002128000c1e1900 */
        /* <DEDUP_REMOVED lines=11> */
[----:B0-----:R-:W0:Y:S03]  /*0120*/  S2R R15, SR_TID.X ;  /* 0x00000000000f7919 */ /* 0x001e260000002100 */
[----:B------:R-:W5:Y:S01]  /*0130*/  LDG.E R20, desc[UR4][R2.64+0x38] ;  /* 0x0000380402147981 */ /* 0x000f62000c1e1900 */
[----:B------:R-:W0:Y:S03]  /*0140*/  S2UR UR6, SR_CTAID.X ;  /* 0x00000000000679c3 */ /* 0x000e260000002500 */
[----:B------:R-:W5:Y:S04]  /*0150*/  LDG.E R19, desc[UR4][R2.64+0x3c] ;  /* 0x00003c0402137981 */ /* 0x000f68000c1e1900 */
[----:B------:R-:W5:Y:S01]  /*0160*/  LDG.E R18, desc[UR4][R2.64+0x40] ;  /* 0x0000400402127981 */ /* 0x000f62000c1e1900 */
[----:B------:R-:W0:Y:S03]  /*0170*/  LDC R4, c[0x0][0x360] ;  /* 0x0000d800ff047b82 */ /* 0x000e260000000800 */
[----:B------:R-:W5:Y:S04]  /*0180*/  LDG.E R17, desc[UR4][R2.64+0x44] ;  /* 0x0000440402117981 */ /* 0x000f68000c1e1900 */
[----:B------:R-:W5:Y:S01]  /*0190*/  LDG.E R16, desc[UR4][R2.64+0x48] ;  /* 0x0000480402107981 */ /* 0x000f62000c1e1900 */
        /* <DEDUP_REMOVED lines=9> */
[----:B------:R-:W5:Y:S07]  /*0230*/  LDG.E R15, desc[UR4][R2.64+0x4c] ;  /* 0x00004c04020f7981 */ /* 0x000f6e000c1e1900 */
[----:B------:R-:W1:Y:S01]  /*0240*/  MUFU.COS R24, R24 ;  /* 0x0000001800187308 */ /* 0x000e620000000000 */
[----:B--2---:R-:W-:Y:S01]  /*0250*/  FMUL R10, R10, 0.125 ;  /* 0x3e0000000a0a7820 */ /* 0x004fe20000400000 */
[----:B----4-:R-:W-:Y:S01]  /*0260*/  FMUL R25, R25, 0.08838834613561630249 ;  /* 0x3db504f319197820 */ /* 0x010fe20000400000 */
[----:B---3--:R-:W-:-:S03]  /*0270*/  FMUL R8, R8, 0.125 ;  /* 0x3e00000008087820 */ /* 0x008fc60000400000 */
[----:B0-----:R-:W-:Y:S02]  /*0280*/  FFMA R25, R10, R26, R25 ;  /* 0x0000001a0a197223 */ /* 0x001fe40000000019 */
[----:B------:R-:W2:Y:S02]  /*0290*/  LDG.E R10, desc[UR4][R2.64+0x50] ;  /* 0x00005004020a7981 */ /* 0x000ea4000c1e1900 */
[----:B-1----:R-:W-:Y:S01]  /*02a0*/  FFMA R25, R8, R24, R25 ;  /* 0x0000001808197223 */ /* 0x002fe20000000019 */
[----:B------:R-:W-:-:S04]  /*02b0*/  FMUL R8, R0, 3.5 ;  /* 0x4060000000087820 */ /* 0x000fc80000400000 */
[----:B------:R-:W-:Y:S02]  /*02c0*/  FMUL.RZ R27, R8, 0.15915493667125701904 ;  /* 0x3e22f983081b7820 */ /* 0x000fe4000040c000 */
[----:B------:R-:W3:Y:S02]  /*02d0*/  LDG.E R8, desc[UR4][R2.64+0x54] ;  /* 0x0000540402087981 */ /* 0x000ee4000c1e1900 */
[----:B------:R-:W0:Y:S01]  /*02e0*/  MUFU.COS R26, R27 ;  /* 0x0000001b001a7308 */ /* 0x000e220000000000 */
[----:B------:R-:W-:-:S04]  /*02f0*/  FMUL R24, R0, 4.5 ;  /* 0x4090000000187820 */ /* 0x000fc80000400000 */
[----:B------:R-:W-:Y:S01]  /*0300*/  FMUL.RZ R28, R24, 0.15915493667125701904 ;  /* 0x3e22f983181c7820 */ /* 0x000fe2000040c000 */
[----:B-----5:R-:W-:-:S03]  /*0310*/  FMUL R6, R6, 0.125 ;  /* 0x3e00000006067820 */ /* 0x020fc60000400000 */
[----:B------:R-:W1:Y:S01]  /*0320*/  MUFU.COS R24, R28 ;  /* 0x0000001c00187308 */ /* 0x000e620000000000 */
[----:B0-----:R-:W-:Y:S02]  /*0330*/  FFMA R25, R6, R26, R25 ;  /* 0x0000001a06197223 */ /* 0x001fe40000000019 */
[----:B------:R-:W4:Y:S01]  /*0340*/  LDG.E R6, desc[UR4][R2.64+0x58] ;  /* 0x0000580402067981 */ /* 0x000f22000c1e1900 */
[----:B------:R-:W-:-:S03]  /*0350*/  FMUL R26, R5, 0.125 ;  /* 0x3e000000051a7820 */ /* 0x000fc60000400000 */
[----:B------:R-:W5:Y:S01]  /*0360*/  LDG.E R5, desc[UR4][R2.64+0x5c] ;  /* 0x00005c0402057981 */ /* 0x000f62000c1e1900 */
[----:B-1----:R-:W-:Y:S01]  /*0370*/  FFMA R24, R26, R24, R25 ;  /* 0x000000181a187223 */ /* 0x002fe20000000019 */
[----:B------:R-:W-:-:S04]  /*0380*/  FMUL R25, R0, 5.5 ;  /* 0x40b0000000197820 */ /* 0x000fc80000400000 */
[----:B------:R-:W-:-:S04]  /*0390*/  FMUL.RZ R27, R25, 0.15915493667125701904 ;  /* 0x3e22f983191b7820 */ /* 0x000fc8000040c000 */
[----:B------:R-:W0:Y:S01]  /*03a0*/  MUFU.COS R25, R27 ;  /* 0x0000001b00197308 */ /* 0x000e220000000000 */
[----:B------:R-:W-:Y:S01]  /*03b0*/  FMUL R26, R0, 6.5 ;  /* 0x40d00000001a7820 */ /* 0x000fe20000400000 */
[----:B------:R-:W-:-:S03]  /*03c0*/  FMUL R7, R7, 0.125 ;  /* 0x3e00000007077820 */ /* 0x000fc60000400000 */
[----:B------:R-:W-:-:S06]  /*03d0*/  FMUL.RZ R26, R26, 0.15915493667125701904 ;  /* 0x3e22f9831a1a7820 */ /* 0x000fcc000040c000 */
[----:B------:R-:W1:Y:S01]  /*03e0*/  MUFU.COS R26, R26 ;  /* 0x0000001a001a7308 */ /* 0x000e620000000000 */
[----:B0-----:R-:W-:Y:S02]  /*03f0*/  FFMA R24, R7, R25, R24 ;  /* 0x0000001907187223 */ /* 0x001fe40000000018 */
[----:B------:R-:W5:Y:S01]  /*0400*/  LDG.E R7, desc[UR4][R2.64+0x60] ;  /* 0x0000600402077981 */ /* 0x000f62000c1e1900 */
[----:B------:R-:W-:Y:S01]  /*0410*/  FMUL R9, R9, 0.125 ;  /* 0x3e00000009097820 */ /* 0x000fe20000400000 */
[----:B------:R-:W-:-:S03]  /*0420*/  FMUL R25, R0, 7.5 ;  /* 0x40f0000000197820 */ /* 0x000fc60000400000 */
[----:B-1----:R-:W-:Y:S02]  /*0430*/  FFMA R24, R9, R26, R24 ;  /* 0x0000001a09187223 */ /* 0x002fe40000000018 */
[----:B------:R-:W5:Y:S01]  /*0440*/  LDG.E R9, desc[UR4][R2.64+0x64] ;  /* 0x0000640402097981 */ /* 0x000f62000c1e1900 */
[----:B------:R-:W-:-:S04]  /*0450*/  FMUL.RZ R27, R25, 0.15915493667125701904 ;  /* 0x3e22f983191b7820 */ /* 0x000fc8000040c000 */
[----:B------:R-:W0:Y:S01]  /*0460*/  MUFU.COS R25, R27 ;  /* 0x0000001b00197308 */ /* 0x000e220000000000 */
[----:B------:R-:W-:-:S04]  /*0470*/  FMUL R11, R11, 0.125 ;  /* 0x3e0000000b0b7820 */ /* 0x000fc80000400000 */
[----:B0-----:R-:W-:Y:S01]  /*0480*/  FFMA R25, R11, R25, R24 ;  /* 0x000000190b197223 */ /* 0x001fe20000000018 */
[----:B------:R-:W-:Y:S01]  /*0490*/  FMUL R24, R0, 8.5 ;  /* 0x4108000000187820 */ /* 0x000fe20000400000 */
[----:B------:R-:W5:Y:S03]  /*04a0*/  LDG.E R11, desc[UR4][R2.64+0x68] ;  /* 0x00006804020b7981 */ /* 0x000f66000c1e1900 */
[----:B------:R-:W-:Y:S01]  /*04b0*/  FMUL.RZ R28, R24, 0.15915493667125701904 ;  /* 0x3e22f983181c7820 */ /* 0x000fe2000040c000 */
[----:B------:R-:W-:-:S03]  /*04c0*/  FMUL R24, R0, 9.5 ;  /* 0x4118000000187820 */ /* 0x000fc60000400000 */
[----:B------:R-:W0:Y:S01]  /*04d0*/  MUFU.COS R26, R28 ;  /* 0x0000001c001a7308 */ /* 0x000e220000000000 */
[----:B------:R-:W-:-:S07]  /*04e0*/  FMUL.RZ R24, R24, 0.15915493667125701904 ;  /* 0x3e22f98318187820 */ /* 0x000fce000040c000 */
[----:B------:R-:W1:Y:S01]  /*04f0*/  MUFU.COS R24, R24 ;  /* 0x0000001800187308 */ /* 0x000e620000000000 */
[----:B------:R-:W-:-:S04]  /*0500*/  FMUL R12, R12, 0.125 ;  /* 0x3e0000000c0c7820 */ /* 0x000fc80000400000 */
[----:B0-----:R-:W-:Y:S01]  /*0510*/  FFMA R25, R12, R26, R25 ;  /* 0x0000001a0c197223 */ /* 0x001fe20000000019 */
[----:B------:R-:W-:Y:S01]  /*0520*/  FMUL R26, R13, 0.125 ;  /* 0x3e0000000d1a7820 */ /* 0x000fe20000400000 */
[----:B------:R-:W-:Y:S01]  /*0530*/  FMUL R13, R0, 10.5 ;  /* 0x41280000000d7820 */ /* 0x000fe20000400000 */
[----:B------:R-:W5:Y:S02]  /*0540*/  LDG.E R12, desc[UR4][R2.64+0x6c] ;  /* 0x00006c04020c7981 */ /* 0x000f64000c1e1900 */
[----:B-1----:R-:W-:Y:S01]  /*0550*/  FFMA R25, R26, R24, R25 ;  /* 0x000000181a197223 */ /* 0x002fe20000000019 */
[----:B------:R-:W-:Y:S01]  /*0560*/  FMUL.RZ R26, R13, 0.15915493667125701904 ;  /* 0x3e22f9830d1a7820 */ /* 0x000fe2000040c000 */
[----:B------:R-:W-:-:S04]  /*0570*/  FMUL R13, R0, 11.5 ;  /* 0x41380000000d7820 */ /* 0x000fc80000400000 */
[----:B------:R-:W-:Y:S01]  /*0580*/  FMUL.RZ R28, R13, 0.15915493667125701904 ;  /* 0x3e22f9830d1c7820 */ /* 0x000fe2000040c000 */
[----:B------:R-:W0:Y:S01]  /*0590*/  MUFU.COS R26, R26 ;  /* 0x0000001a001a7308 */ /* 0x000e220000000000 */
[----:B------:R-:W-:Y:S01]  /*05a0*/  FMUL R22, R22, 0.125 ;  /* 0x3e00000016167820 */ /* 0x000fe20000400000 */
[----:B------:R-:W5:Y:S06]  /*05b0*/  LDG.E R13, desc[UR4][R2.64+0x70] ;  /* 0x00007004020d7981 */ /* 0x000f6c000c1e1900 */
[----:B------:R-:W1:Y:S01]  /*05c0*/  MUFU.COS R24, R28 ;  /* 0x0000001c00187308 */ /* 0x000e620000000000 */
[----:B0-----:R-:W-:Y:S01]  /*05d0*/  FFMA R25, R22, R26, R25 ;  /* 0x0000001a16197223 */ /* 0x001fe20000000019 */
[----:B------:R-:W-:Y:S01]  /*05e0*/  FMUL R22, R23, 0.125 ;  /* 0x3e00000017167820 */ /* 0x000fe20000400000 */
[----:B------:R-:W-:-:S04]  /*05f0*/  FMUL R23, R0, 12.5 ;  /* 0x4148000000177820 */ /* 0x000fc80000400000 */
[----:B------:R-:W-:Y:S01]  /*0600*/  FMUL.RZ R27, R23, 0.15915493667125701904 ;  /* 0x3e22f983171b7820 */ /* 0x000fe2000040c000 */
[----:B-1----:R-:W-:Y:S01]  /*0610*/  FFMA R25, R22, R24, R25 ;  /* 0x0000001816197223 */ /* 0x002fe20000000019 */
[----:B------:R-:W-:Y:S01]  /*0620*/  FMUL R22, R0, 13.5 ;  /* 0x4158000000167820 */ /* 0x000fe20000400000 */
[----:B------:R-:W-:Y:S01]  /*0630*/  FMUL R26, R21, 0.125 ;  /* 0x3e000000151a7820 */ /* 0x000fe20000400000 */
[----:B------:R-:W-:Y:S01]  /*0640*/  FMUL R14, R14, 0.125 ;  /* 0x3e0000000e0e7820 */ /* 0x000fe20000400000 */
[----:B------:R-:W5:Y:S01]  /*0650*/  LDG.E R23, desc[UR4][R2.64+0x78] ;  /* 0x0000780402177981 */ /* 0x000f62000c1e1900 */
[----:B------:R-:W-:Y:S01]  /*0660*/  FMUL.RZ R24, R22, 0.15915493667125701904 ;  /* 0x3e22f98316187820 */ /* 0x000fe2000040c000 */
[----:B------:R-:W0:Y:S02]  /*0670*/  MUFU.COS R27, R27 ;  /* 0x0000001b001b7308 */ /* 0x000e240000000000 */
[----:B------:R-:W5:Y:S06]  /*0680*/  LDG.E R22, desc[UR4][R2.64+0x74] ;  /* 0x0000740402167981 */ /* 0x000f6c000c1e1900 */
[----:B------:R-:W1:Y:S01]  /*0690*/  MUFU.COS R24, R24 ;  /* 0x0000001800187308 */ /* 0x000e620000000000 */
[----:B------:R-:W-:Y:S01]  /*06a0*/  FMUL R21, R0, 14.5 ;  /* 0x4168000000157820 */ /* 0x000fe20000400000 */
[----:B0-----:R-:W-:-:S03]  /*06b0*/  FFMA R25, R26, R27, R25 ;  /* 0x0000001b1a197223 */ /* 0x001fc60000000019 */
[----:B------:R-:W-:Y:S01]  /*06c0*/  FMUL.RZ R28, R21, 0.15915493667125701904 ;  /* 0x3e22f983151c7820 */ /* 0x000fe2000040c000 */
[----:B-1----:R-:W-:Y:S01]  /*06d0*/  FFMA R25, R14, R24, R25 ;  /* 0x000000180e197223 */ /* 0x002fe20000000019 */
[----:B------:R-:W-:Y:S02]  /*06e0*/  FMUL R14, R0, 15.5 ;  /* 0x41780000000e7820 */ /* 0x000fe40000400000 */
[----:B------:R-:W0:Y:S02]  /*06f0*/  MUFU.COS R21, R28 ;  /* 0x0000001c00157308 */ /* 0x000e240000000000 */
[----:B------:R-:W-:Y:S01]  /*0700*/  FMUL.RZ R24, R14, 0.15915493667125701904 ;  /* 0x3e22f9830e187820 */ /* 0x000fe2000040c000 */
[----:B------:R-:W-:Y:S01]  /*0710*/  FMUL R20, R20, 0.125 ;  /* 0x3e00000014147820 */ /* 0x000fe20000400000 */
[----:B------:R-:W5:Y:S04]  /*0720*/  LDG.E R14, desc[UR4][R2.64+0x7c] ;  /* 0x00007c04020e7981 */ /* 0x000f68000c1e1900 */
[----:B------:R-:W1:Y:S01]  /*0730*/  MUFU.COS R24, R24 ;  /* 0x0000001800187308 */ /* 0x000e620000000000 */
[----:B------:R-:W-:-:S04]  /*0740*/  FMUL R26, R0, 16.5 ;  /* 0x41840000001a7820 */ /* 0x000fc80000400000 */
[----:B------:R-:W-:Y:S01]  /*0750*/  FMUL.RZ R26, R26, 0.15915493667125701904 ;  /* 0x3e22f9831a1a7820 */ /* 0x000fe2000040c000 */
[----:B0-----:R-:W-:Y:S01]  /*0760*/  FFMA R25, R20, R21, R25 ;  /* 0x0000001514197223 */ /* 0x001fe20000000019 */
[----:B------:R-:W-:Y:S01]  /*0770*/  FMUL R20, R19, 0.125 ;  /* 0x3e00000013147820 */ /* 0x000fe20000400000 */
[----:B------:R-:W5:Y:S01]  /*0780*/  LDG.E R21, desc[UR4][R2.64+0x80] ;  /* 0x0000800402157981 */ /* 0x000f62000c1e1900 */
[----:B------:R-:W-:Y:S02]  /*0790*/  FMUL R19, R0, 17.5 ;  /* 0x418c000000137820 */ /* 0x000fe40000400000 */
[----:B-1----:R-:W-:Y:S02]  /*07a0*/  FFMA R20, R20, R24, R25 ;  /* 0x0000001814147223 */ /* 0x002fe40000000019 */
[----:B------:R-:W0:Y:S01]  /*07b0*/  MUFU.COS R25, R26 ;  /* 0x0000001a00197308 */ /* 0x000e220000000000 */
[----:B------:R-:W-:Y:S01]  /*07c0*/  FMUL.RZ R27, R19, 0.15915493667125701904 ;  /* 0x3e22f983131b7820 */ /* 0x000fe2000040c000 */
[----:B------:R-:W-:-:S06]  /*07d0*/  FMUL R19, R18, 0.125 ;  /* 0x3e00000012137820 */ /* 0x000fcc0000400000 */
[----:B------:R-:W1:Y:S01]  /*07e0*/  MUFU.COS R24, R27 ;  /* 0x0000001b00187308 */ /* 0x000e620000000000 */
[----:B------:R-:W-:Y:S01]  /*07f0*/  FMUL R18, R17, 0.125 ;  /* 0x3e00000011127820 */ /* 0x000fe20000400000 */
[----:B0-----:R-:W-:Y:S01]  /*0800*/  FFMA R25, R19, R25, R20 ;  /* 0x0000001913197223 */ /* 0x001fe20000000014 */
[----:B------:R-:W-:Y:S01]  /*0810*/  FMUL R20, R0, 18.5 ;  /* 0x4194000000147820 */ /* 0x000fe20000400000 */
[----:B------:R-:W5:Y:S03]  /*0820*/  LDG.E R19, desc[UR4][R2.64+0x84] ;  /* 0x0000840402137981 */ /* 0x000f66000c1e1900 */
[----:B------:R-:W-:Y:S02]  /*0830*/  FMUL.RZ R28, R20, 0.15915493667125701904 ;  /* 0x3e22f983141c7820 */ /* 0x000fe4000040c000 */
[----:B------:R-:W5:Y:S02]  /*0840*/  LDG.E R20, desc[UR4][R2.64+0x88] ;  /* 0x0000880402147981 */ /* 0x000f64000c1e1900 */
[----:B------:R-:W0:Y:S01]  /*0850*/  MUFU.COS R26, R28 ;  /* 0x0000001c001a7308 */ /* 0x000e220000000000 */
[----:B-1----:R-:W-:Y:S01]  /*0860*/  FFMA R24, R18, R24, R25 ;  /* 0x0000001812187223 */ /* 0x002fe20000000019 */
[----:B------:R-:W-:Y:S01]  /*0870*/  FMUL R17, R0, 19.5 ;  /* 0x419c000000117820 */ /* 0x000fe20000400000 */
[----:B------:R-:W5:Y:S03]  /*0880*/  LDG.E R18, desc[UR4][R2.64+0x8c] ;  /* 0x00008c0402127981 */ /* 0x000f66000c1e1900 */
[----:B------:R-:W-:Y:S01]  /*0890*/  FMUL.RZ R27, R17, 0.15915493667125701904 ;  /* 0x3e22f983111b7820 */ /* 0x000fe2000040c000 */
[----:B------:R-:W-:-:S02]  /*08a0*/  FMUL R25, R16, 0.125 ;  /* 0x3e00000010197820 */ /* 0x000fc40000400000 */
[----:B------:R-:W5:Y:S01]  /*08b0*/  LDG.E R16, desc[UR4][R2.64+0x90] ;  /* 0x0000900402107981 */ /* 0x000f62000c1e1900 */
[----:B------:R-:W1:Y:S01]  /*08c0*/  MUFU.COS R17, R27 ;  /* 0x0000001b00117308 */ /* 0x000e620000000000 */
[----:B0-----:R-:W-:Y:S01]  /*08d0*/  FFMA R24, R25, R26, R24 ;  /* 0x0000001a19187223 */ /* 0x001fe20000000018 */
[----:B------:R-:W-:Y:S01]  /*08e0*/  FMUL R25, R0, 20.5 ;  /* 0x41a4000000197820 */ /* 0x000fe20000400000 */
[----:B------:R-:W-:-:S03]  /*08f0*/  FMUL R15, R15, 0.125 ;  /* 0x3e0000000f0f7820 */ /* 0x000fc60000400000 */
[----:B------:R-:W-:-:S04]  /*0900*/  FMUL.RZ R26, R25, 0.15915493667125701904 ;  /* 0x3e22f983191a7820 */ /* 0x000fc8000040c000 */
[----:B------:R-:W0:Y:S01]  /*0910*/  MUFU.COS R25, R26 ;  /* 0x0000001a00197308 */ /* 0x000e220000000000 */
[----:B-1----:R-:W-:Y:S02]  /*0920*/  FFMA R15, R15, R17, R24 ;  /* 0x000000110f0f7223 */ /* 0x002fe40000000018 */
[----:B------:R-:W5:Y:S01]  /*0930*/  LDG.E R17, desc[UR4][R2.64+0x94] ;  /* 0x0000940402117981 */ /* 0x000f62000c1e1900 */
[----:B------:R-:W-:-:S04]  /*0940*/  FMUL R24, R0, 21.5 ;  /* 0x41ac000000187820 */ /* 0x000fc80000400000 */
[----:B------:R-:W-:-:S04]  /*0950*/  FMUL.RZ R27, R24, 0.15915493667125701904 ;  /* 0x3e22f983181b7820 */ /* 0x000fc8000040c000 */
[----:B------:R-:W1:Y:S01]  /*0960*/  MUFU.COS R24, R27 ;  /* 0x0000001b00187308 */ /* 0x000e620000000000 */
[----:B--2---:R-:W-:-:S04]  /*0970*/  FMUL R10, R10, 0.125 ;  /* 0x3e0000000a0a7820 */ /* 0x004fc80000400000 */
[----:B0-----:R-:W-:Y:S02]  /*0980*/  FFMA R25, R10, R25, R15 ;  /* 0x000000190a197223 */ /* 0x001fe4000000000f */
[----:B------:R-:W2:Y:S01]  /*0990*/  LDG.E R15, desc[UR4][R2.64+0x98] ;  /* 0x00009804020f7981 */ /* 0x000ea2000c1e1900 */
[----:B------:R-:W-:Y:S01]  /*09a0*/  FMUL R10, R0, 22.5 ;  /* 0x41b40000000a7820 */ /* 0x000fe20000400000 */
[----:B---3--:R-:W-:-:S03]  /*09b0*/  FMUL R8, R8, 0.125 ;  /* 0x3e00000008087820 */ /* 0x008fc60000400000 */
[----:B------:R-:W-:Y:S02]  /*09c0*/  FMUL.RZ R28, R10, 0.15915493667125701904 ;  /* 0x3e22f9830a1c7820 */ /* 0x000fe4000040c000 */
[----:B------:R-:W3:Y:S01]  /*09d0*/  LDG.E R10, desc[UR4][R2.64+0x9c] ;  /* 0x00009c04020a7981 */ /* 0x000ee2000c1e1900 */
[----:B-1----:R-:W-:Y:S01]  /*09e0*/  FFMA R8, R8, R24, R25 ;  /* 0x0000001808087223 */ /* 0x002fe20000000019 */
[----:B------:R-:W-:Y:S01]  /*09f0*/  FMUL R25, R0, 23.5 ;  /* 0x41bc000000197820 */ /* 0x000fe20000400000 */
[----:B------:R-:W0:Y:S03]  /*0a00*/  MUFU.COS R24, R28 ;  /* 0x0000001c00187308 */ /* 0x000e260000000000 */
[----:B------:R-:W-:-:S06]  /*0a10*/  FMUL.RZ R26, R25, 0.15915493667125701904 ;  /* 0x3e22f983191a7820 */ /* 0x000fcc000040c000 */
[----:B------:R-:W1:Y:S01]  /*0a20*/  MUFU.COS R26, R26 ;  /* 0x0000001a001a7308 */ /* 0x000e620000000000 */
[----:B----4-:R-:W-:Y:S02]  /*0a30*/  FMUL R25, R6, 0.125 ;  /* 0x3e00000006197820 */ /* 0x010fe40000400000 */
[----:B------:R-:W4:Y:S01]  /*0a40*/  LDG.E R6, desc[UR4][R2.64+0xa0] ;  /* 0x0000a00402067981 */ /* 0x000f22000c1e1900 */
[----:B-----5:R-:W-:Y:S01]  /*0a50*/  FMUL R5, R5, 0.125 ;  /* 0x3e00000005057820 */ /* 0x020fe20000400000 */
[----:B0-----:R-:W-:-:S04]  /*0a60*/  FFMA R8, R25, R24, R8 ;  /* 0x0000001819087223 */ /* 0x001fc80000000008 */
[----:B-1----:R-:W-:Y:S02]  /*0a70*/  FFMA R8, R5, R26, R8 ;  /* 0x0000001a05087223 */ /* 0x002fe40000000008 */
[----:B------:R-:W5:Y:S01]  /*0a80*/  LDG.E R5, desc[UR4][R2.64+0xa4] ;  /* 0x0000a40402057981 */ /* 0x000f62000c1e1900 */
[----:B------:R-:W-:-:S04]  /*0a90*/  FMUL R24, R0, 24.5 ;  /* 0x41c4000000187820 */ /* 0x000fc80000400000 */
[----:B------:R-:W-:Y:S01]  /*0aa0*/  FMUL.RZ R27, R24, 0.15915493667125701904 ;  /* 0x3e22f983181b7820 */ /* 0x000fe2000040c000 */
[----:B------:R-:W-:-:S03]  /*0ab0*/  FMUL R25, R0, 25.5 ;  /* 0x41cc000000197820 */ /* 0x000fc60000400000 */
[----:B------:R-:W0:Y:S01]  /*0ac0*/  MUFU.COS R24, R27 ;  /* 0x0000001b00187308 */ /* 0x000e220000000000 */
[----:B------:R-:W-:-:S07]  /*0ad0*/  FMUL.RZ R26, R25, 0.15915493667125701904 ;  /* 0x3e22f983191a7820 */ /* 0x000fce000040c000 */
[----:B------:R-:W1:Y:S01]  /*0ae0*/  MUFU.COS R26, R26 ;  /* 0x0000001a001a7308 */ /* 0x000e620000000000 */
[----:B------:R-:W-:Y:S02]  /*0af0*/  FMUL R25, R7, 0.125 ;  /* 0x3e00000007197820 */ /* 0x000fe40000400000 */
[----:B------:R-:W5:Y:S02]  /*0b00*/  LDG.E R7, desc[UR4][R2.64+0xa8] ;  /* 0x0000a80402077981 */ /* 0x000f64000c1e1900 */
[----:B0-----:R-:W-:Y:S02]  /*0b10*/  FFMA R24, R25, R24, R8 ;  /* 0x0000001819187223 */ /* 0x001fe40000000008 */
[----:B------:R-:W5:Y:S01]  /*0b20*/  LDG.E R8, desc[UR4][R2.64+0xac] ;  /* 0x0000ac0402087981 */ /* 0x000f62000c1e1900 */
[----:B------:R-:W-:-:S04]  /*0b30*/  FMUL R9, R9, 0.125 ;  /* 0x3e00000009097820 */ /* 0x000fc80000400000 */
[----:B-1----:R-:W-:Y:S01]  /*0b40*/  FFMA R24, R9, R26, R24 ;  /* 0x0000001a09187223 */ /* 0x002fe20000000018 */
[----:B------:R-:W-:-:S04]  /*0b50*/  FMUL R9, R0, 26.5 ;  /* 0x41d4000000097820 */ /* 0x000fc80000400000 */
[----:B------:R-:W-:Y:S02]  /*0b60*/  FMUL.RZ R27, R9, 0.15915493667125701904 ;  /* 0x3e22f983091b7820 */ /* 0x000fe4000040c000 */
[----:B------:R-:W5:Y:S02]  /*0b70*/  LDG.E R9, desc[UR4][R2.64+0xb0] ;  /* 0x0000b00402097981 */ /* 0x000f64000c1e1900 */
[----:B------:R-:W0:Y:S01]  /*0b80*/  MUFU.COS R25, R27 ;  /* 0x0000001b00197308 */ /* 0x000e220000000000 */
[----:B------:R-:W-:-:S04]  /*0b90*/  FMUL R11, R11, 0.125 ;  /* 0x3e0000000b0b7820 */ /* 0x000fc80000400000 */
[----:B0-----:R-:W-:Y:S01]  /*0ba0*/  FFMA R24, R11, R25, R24 ;  /* 0x000000190b187223 */ /* 0x001fe20000000018 */
[----:B------:R-:W-:-:S04]  /*0bb0*/  FMUL R11, R0, 27.5 ;  /* 0x41dc0000000b7820 */ /* 0x000fc80000400000 */
[----:B------:R-:W-:Y:S02]  /*0bc0*/  FMUL.RZ R26, R11, 0.15915493667125701904 ;  /* 0x3e22f9830b1a7820 */ /* 0x000fe4000040c000 */
[----:B------:R-:W5:Y:S04]  /*0bd0*/  LDG.E R11, desc[UR4][R2.64+0xb4] ;  /* 0x0000b404020b7981 */ /* 0x000f68000c1e1900 */
[----:B------:R-:W0:Y:S01]  /*0be0*/  MUFU.COS R26, R26 ;  /* 0x0000001a001a7308 */ /* 0x000e220000000000 */
[----:B------:R-:W-:Y:S01]  /*0bf0*/  FMUL R25, R12, 0.125 ;  /* 0x3e0000000c197820 */ /* 0x000fe20000400000 */
[----:B------:R-:W-:-:S04]  /*0c00*/  FMUL R12, R0, 28.5 ;  /* 0x41e40000000c7820 */ /* 0x000fc80000400000 */
[----:B------:R-:W-:Y:S01]  /*0c10*/  FMUL.RZ R28, R12, 0.15915493667125701904 ;  /* 0x3e22f9830c1c7820 */ /* 0x000fe2000040c000 */
[----:B0-----:R-:W-:Y:S01]  /*0c20*/  FFMA R24, R25, R26, R24 ;  /* 0x0000001a19187223 */ /* 0x001fe20000000018 */
[----:B------:R-:W5:Y:S02]  /*0c30*/  LDG.E R12, desc[UR4][R2.64+0xb8] ;  /* 0x0000b804020c7981 */ /* 0x000f64000c1e1900 */
[----:B------:R-:W0:Y:S01]  /*0c40*/  MUFU.COS R25, R28 ;  /* 0x0000001c00197308 */ /* 0x000e220000000000 */
[----:B------:R-:W-:-:S04]  /*0c50*/  FMUL R13, R13, 0.125 ;  /* 0x3e0000000d0d7820 */ /* 0x000fc80000400000 */
[----:B0-----:R-:W-:Y:S01]  /*0c60*/  FFMA R24, R13, R25, R24 ;  /* 0x000000190d187223 */ /* 0x001fe20000000018 */
[C---:B------:R-:W-:Y:S01]  /*0c70*/  FMUL R13, R0.reuse, 29.5 ;  /* 0x41ec0000000d7820 */ /* 0x040fe20000400000 */
[----:B------:R-:W-:-:S03]  /*0c80*/  FMUL R25, R0, 30.5 ;  /* 0x41f4000000197820 */ /* 0x000fc60000400000 */
[----:B------:R-:W-:Y:S01]  /*0c90*/  FMUL.RZ R26, R13, 0.15915493667125701904 ;  /* 0x3e22f9830d1a7820 */ /* 0x000fe2000040c000 */
[----:B------:R-:W-:Y:S01]  /*0ca0*/  FMUL.RZ R27, R25, 0.15915493667125701904 ;  /* 0x3e22f983191b7820 */ /* 0x000fe2000040c000 */
[----:B------:R-:W5:Y:S04]  /*0cb0*/  LDG.E R13, desc[UR4][R2.64+0xbc] ;  /* 0x0000bc04020d7981 */ /* 0x000f68000c1e1900 */
[----:B------:R-:W0:Y:S08]  /*0cc0*/  MUFU.COS R26, R26 ;  /* 0x0000001a001a7308 */ /* 0x000e300000000000 */
[----:B------:R-:W1:Y:S01]  /*0cd0*/  MUFU.COS R27, R27 ;  /* 0x0000001b001b7308 */ /* 0x000e620000000000 */
[----:B------:R-:W-:Y:S01]  /*0ce0*/  FMUL R25, R22, 0.125 ;  /* 0x3e00000016197820 */ /* 0x000fe20000400000 */
[----:B------:R-:W-:Y:S01]  /*0cf0*/  FMUL R23, R23, 0.125 ;  /* 0x3e00000017177820 */ /* 0x000fe20000400000 */
[----:B------:R-:W-:-:S02]  /*0d00*/  FMUL R22, R0, 31.5 ;  /* 0x41fc000000167820 */ /* 0x000fc40000400000 */
[----:B0-----:R-:W-:Y:S02]  /*0d10*/  FFMA R24, R25, R26, R24 ;  /* 0x0000001a19187223 */ /* 0x001fe40000000018 */
[----:B------:R-:W-:Y:S01]  /*0d20*/  FMUL.RZ R28, R22, 0.15915493667125701904 ;  /* 0x3e22f983161c7820 */ /* 0x000fe2000040c000 */
[----:B------:R-:W-:Y:S01]  /*0d30*/  FMUL R22, R0, 32.5 ;  /* 0x4202000000167820 */ /* 0x000fe20000400000 */
[----:B-1----:R-:W-:Y:S02]  /*0d40*/  FFMA R23, R23, R27, R24 ;  /* 0x0000001b17177223 */ /* 0x002fe40000000018 */
[----:B------:R-:W5:Y:S01]  /*0d50*/  LDG.E R24, desc[UR4][R2.64+0xc0] ;  /* 0x0000c00402187981 */ /* 0x000f62000c1e1900 */
[----:B------:R-:W0:Y:S01]  /*0d60*/  MUFU.COS R25, R28 ;  /* 0x0000001c00197308 */ /* 0x000e220000000000 */
[----:B------:R-:W-:-:S07]  /*0d70*/  FMUL.RZ R22, R22, 0.15915493667125701904 ;  /* 0x3e22f98316167820 */ /* 0x000fce000040c000 */
[----:B------:R-:W1:Y:S01]  /*0d80*/  MUFU.COS R22, R22 ;  /* 0x0000001600167308 */ /* 0x000e620000000000 */
[----:B------:R-:W-:-:S04]  /*0d90*/  FMUL R14, R14, 0.125 ;  /* 0x3e0000000e0e7820 */ /* 0x000fc80000400000 */
[----:B0-----:R-:W-:Y:S01]  /*0da0*/  FFMA R25, R14, R25, R23 ;  /* 0x000000190e197223 */ /* 0x001fe20000000017 */
[----:B------:R-:W-:Y:S01]  /*0db0*/  FMUL R14, R0, 33.5 ;  /* 0x42060000000e7820 */ /* 0x000fe20000400000 */
[----:B------:R-:W5:Y:S03]  /*0dc0*/  LDG.E R23, desc[UR4][R2.64+0xc8] ;  /* 0x0000c80402177981 */ /* 0x000f66000c1e1900 */
[----:B------:R-:W-:Y:S01]  /*0dd0*/  FMUL.RZ R27, R14, 0.15915493667125701904 ;  /* 0x3e22f9830e1b7820 */ /* 0x000fe2000040c000 */
[----:B------:R-:W-:Y:S01]  /*0de0*/  FMUL R26, R21, 0.125 ;  /* 0x3e000000151a7820 */ /* 0x000fe20000400000 */
[----:B------:R-:W5:Y:S01]  /*0df0*/  LDG.E R14, desc[UR4][R2.64+0xc4] ;  /* 0x0000c404020e7981 */ /* 0x000f62000c1e1900 */
[----:B------:R-:W-:Y:S02]  /*0e00*/  FMUL R21, R0, 34.5 ;  /* 0x420a000000157820 */ /* 0x000fe40000400000 */
[----:B-1----:R-:W-:Y:S01]  /*0e10*/  FFMA R25, R26, R22, R25 ;  /* 0x000000161a197223 */ /* 0x002fe20000000019 */
[----:B------:R-:W-:Y:S01]  /*0e20*/  FMUL R22, R0, 35.5 ;  /* 0x420e000000167820 */ /* 0x000fe20000400000 */
[----:B------:R-:W0:Y:S01]  /*0e30*/  MUFU.COS R26, R27 ;  /* 0x0000001b001a7308 */ /* 0x000e220000000000 */
[----:B------:R-:W-:-:S02]  /*0e40*/  FMUL.RZ R29, R21, 0.15915493667125701904 ;  /* 0x3e22f983151d7820 */ /* 0x000fc4000040c000 */
[----:B------:R-:W-:-:S05]  /*0e50*/  FMUL.RZ R22, R22, 0.15915493667125701904 ;  /* 0x3e22f98316167820 */ /* 0x000fca000040c000 */
[----:B------:R-:W1:Y:S08]  /*0e60*/  MUFU.COS R21, R29 ;  /* 0x0000001d00157308 */ /* 0x000e700000000000 */
[----:B------:R-:W1:Y:S01]  /*0e70*/  MUFU.COS R22, R22 ;  /* 0x0000001600167308 */ /* 0x000e620000000000 */
[----:B------:R-:W-:-:S04]  /*0e80*/  FMUL R28, R19, 0.125 ;  /* 0x3e000000131c7820 */ /* 0x000fc80000400000 */
[----:B0-----:R-:W-:Y:S01]  /*0e90*/  FFMA R26, R28, R26, R25 ;  /* 0x0000001a1c1a7223 */ /* 0x001fe20000000019 */
[----:B------:R-:W-:Y:S01]  /*0ea0*/  FMUL R19, R20, 0.125 ;  /* 0x3e00000014137820 */ /* 0x000fe20000400000 */
[----:B------:R-:W-:-:S03]  /*0eb0*/  FMUL R20, R0, 36.5 ;  /* 0x4212000000147820 */ /* 0x000fc60000400000 */
[----:B-1----:R-:W-:Y:S01]  /*0ec0*/  FFMA R19, R19, R21, R26 ;  /* 0x0000001513137223 */ /* 0x002fe2000000001a */
[----:B------:R-:W-:Y:S01]  /*0ed0*/  FMUL.RZ R26, R20, 0.15915493667125701904 ;  /* 0x3e22f983141a7820 */ /* 0x000fe2000040c000 */
[----:B------:R-:W-:Y:S01]  /*0ee0*/  FMUL R20, R18, 0.125 ;  /* 0x3e00000012147820 */ /* 0x000fe20000400000 */
[----:B------:R-:W5:Y:S02]  /*0ef0*/  LDG.E R21, desc[UR4][R2.64+0xcc] ;  /* 0x0000cc0402157981 */ /* 0x000f64000c1e1900 */
[----:B------:R-:W0:Y:S01]  /*0f00*/  MUFU.COS R18, R26 ;  /* 0x0000001a00127308 */ /* 0x000e220000000000 */
[----:B------:R-:W-:Y:S01]  /*0f10*/  FFMA R25, R20, R22, R19 ;  /* 0x0000001614197223 */ /* 0x000fe20000000013 */
[----:B------:R-:W-:Y:S01]  /*0f20*/  FMUL R19, R0, 37.5 ;  /* 0x4216000000137820 */ /* 0x000fe20000400000 */
[----:B------:R-:W5:Y:S03]  /*0f30*/  LDG.E R22, desc[UR4][R2.64+0xd0] ;  /* 0x0000d00402167981 */ /* 0x000f66000c1e1900 */
[----:B------:R-:W-:Y:S01]  /*0f40*/  FMUL.RZ R27, R19, 0.15915493667125701904 ;  /* 0x3e22f983131b7820 */ /* 0x000fe2000040c000 */
[----:B------:R-:W5:Y:S01]  /*0f50*/  LDG.E R20, desc[UR4][R2.64+0xd4] ;  /* 0x0000d40402147981 */ /* 0x000f62000c1e1900 */
[----:B------:R-:W-:-:S02]  /*0f60*/  FMUL R16, R16, 0.125 ;  /* 0x3e00000010107820 */ /* 0x000fc40000400000 */
[----:B------:R-:W1:Y:S02]  /*0f70*/  MUFU.COS R19, R27 ;  /* 0x0000001b00137308 */ /* 0x000e640000000000 */
[----:B0-----:R-:W-:Y:S01]  /*0f80*/  FFMA R18, R16, R18, R25 ;  /* 0x0000001210127223 */ /* 0x001fe20000000019 */
[----:B------:R-:W-:-:S04]  /*0f90*/  FMUL R16, R0, 38.5 ;  /* 0x421a000000107820 */ /* 0x000fc80000400000 */
[----:B------:R-:W-:Y:S01]  /*0fa0*/  FMUL.RZ R28, R16, 0.15915493667125701904 ;  /* 0x3e22f983101c7820 */ /* 0x000fe2000040c000 */
[----:B------:R-:W-:-:S03]  /*0fb0*/  FMUL R17, R17, 0.125 ;  /* 0x3e00000011117820 */ /* 0x000fc60000400000 */
[----:B------:R-:W0:Y:S01]  /*0fc0*/  MUFU.COS R16, R28 ;  /* 0x0000001c00107308 */ /* 0x000e220000000000 */
[----:B-1----:R-:W-:Y:S01]  /*0fd0*/  FFMA R17, R17, R19, R18 ;  /* 0x0000001311117223 */ /* 0x002fe20000000012 */
[----:B------:R-:W-:Y:S01]  /*0fe0*/  FMUL R19, R0, 39.5 ;  /* 0x421e000000137820 */ /* 0x000fe20000400000 */
[----:B------:R-:W5:Y:S03]  /*0ff0*/  LDG.E R18, desc[UR4][R2.64+0xd8] ;  /* 0x0000d80402127981 */ /* 0x000f66000c1e1900 */
[----:B------:R-:W-:Y:S02]  /*1000*/  FMUL.RZ R29, R19, 0.15915493667125701904 ;  /* 0x3e22f983131d7820 */ /* 0x000fe4000040c000 */
[----:B------:R-:W5:Y:S02]  /*1010*/  LDG.E R19, desc[UR4][R2.64+0xdc] ;  /* 0x0000dc0402137981 */ /* 0x000f64000c1e1900 */
[----:B------:R-:W1:Y:S01]  /*1020*/  MUFU.COS R25, R29 ;  /* 0x0000001d00197308 */ /* 0x000e620000000000 */
[----:B--2---:R-:W-:-:S04]  /*1030*/  FMUL R26, R15, 0.125 ;  /* 0x3e0000000f1a7820 */ /* 0x004fc80000400000 */
[----:B0-----:R-:W-:Y:S02]  /*1040*/  FFMA R16, R26, R16, R17 ;  /* 0x000000101a107223 */ /* 0x001fe40000000011 */
[----:B------:R-:W2:Y:S01]  /*1050*/  LDG.E R17, desc[UR4][R2.64+0xe0] ;  /* 0x0000e00402117981 */ /* 0x000ea2000c1e1900 */
[----:B------:R-:W-:Y:S01]  /*1060*/  FMUL R26, R0, 40.5 ;  /* 0x42220000001a7820 */ /* 0x000fe20000400000 */
[----:B---3--:R-:W-:-:S03]  /*1070*/  FMUL R15, R10, 0.125 ;  /* 0x3e0000000a0f7820 */ /* 0x008fc60000400000 */
[----:B------:R-:W-:Y:S01]  /*1080*/  FMUL.RZ R27, R26, 0.15915493667125701904 ;  /* 0x3e22f9831a1b7820 */ /* 0x000fe2000040c000 */
[----:B-1----:R-:W-:Y:S01]  /*1090*/  FFMA R15, R15, R25, R16 ;  /* 0x000000190f0f7223 */ /* 0x002fe20000000010 */
[----:B------:R-:W-:Y:S01]  /*10a0*/  FMUL R10, R0, 41.5 ;  /* 0x42260000000a7820 */ /* 0x000fe20000400000 */
[----:B------:R-:W3:Y:S01]  /*10b0*/  LDG.E R16, desc[UR4][R2.64+0xe4] ;  /* 0x0000e40402107981 */ /* 0x000ee2000c1e1900 */
[----:B------:R-:W0:Y:S02]  /*10c0*/  MUFU.COS R25, R27 ;  /* 0x0000001b00197308 */ /* 0x000e240000000000 */
[----:B------:R-:W-:-:S06]  /*10d0*/  FMUL.RZ R10, R10, 0.15915493667125701904 ;  /* 0x3e22f9830a0a7820 */ /* 0x000fcc000040c000 */
[----:B------:R-:W1:Y:S01]  /*10e0*/  MUFU.COS R10, R10 ;  /* 0x0000000a000a7308 */ /* 0x000e620000000000 */
[----:B----4-:R-:W-:-:S04]  /*10f0*/  FMUL R6, R6, 0.125 ;  /* 0x3e00000006067820 */ /* 0x010fc80000400000 */
[----:B0-----:R-:W-:Y:S02]  /*1100*/  FFMA R25, R6, R25, R15 ;  /* 0x0000001906197223 */ /* 0x001fe4000000000f */
[----:B------:R-:W4:Y:S01]  /*1110*/  LDG.E R15, desc[UR4][R2.64+0xe8] ;  /* 0x0000e804020f7981 */ /* 0x000f22000c1e1900 */
[----:B-----5:R-:W-:Y:S01]  /*1120*/  FMUL R6, R5, 0.125 ;  /* 0x3e00000005067820 */ /* 0x020fe20000400000 */
[----:B------:R-:W-:Y:S02]  /*1130*/  FMUL R26, R0, 42.5 ;  /* 0x422a0000001a7820 */ /* 0x000fe40000400000 */
[----:B------:R-:W5:Y:S01]  /*1140*/  LDG.E R5, desc[UR4][R2.64+0xec] ;  /* 0x0000ec0402057981 */ /* 0x000f62000c1e1900 */
[----:B-1----:R-:W-:Y:S01]  /*1150*/  FFMA R25, R6, R10, R25 ;  /* 0x0000000a06197223 */ /* 0x002fe20000000019 */
[----:B------:R-:W-:Y:S01]  /*1160*/  FMUL R6, R0, 43.5 ;  /* 0x422e000000067820 */ /* 0x000fe20000400000 */
[----:B------:R-:W-:-:S03]  /*1170*/  FMUL.RZ R28, R26, 0.15915493667125701904 ;  /* 0x3e22f9831a1c7820 */ /* 0x000fc6000040c000 */
[----:B------:R-:W-:Y:S01]  /*1180*/  FMUL.RZ R29, R6, 0.15915493667125701904 ;  /* 0x3e22f983061d7820 */ /* 0x000fe2000040c000 */
[----:B------:R-:W0:Y:S01]  /*1190*/  MUFU.COS R27, R28 ;  /* 0x0000001c001b7308 */ /* 0x000e220000000000 */
[----:B------:R-:W5:Y:S07]  /*11a0*/  LDG.E R6, desc[UR4][R2.64+0xf0] ;  /* 0x0000f00402067981 */ /* 0x000f6e000c1e1900 */
[----:B------:R-:W1:Y:S01]  /*11b0*/  MUFU.COS R10, R29 ;  /* 0x0000001d000a7308 */ /* 0x000e620000000000 */
[----:B------:R-:W-:-:S02]  /*11c0*/  FMUL R26, R7, 0.125 ;  /* 0x3e000000071a7820 */ /* 0x000fc40000400000 */
[----:B------:R-:W5:Y:S02]  /*11d0*/  LDG.E R7, desc[UR4][R2.64+0xf4] ;  /* 0x0000f40402077981 */ /* 0x000f64000c1e1900 */
[----:B0-----:R-:W-:Y:S01]  /*11e0*/  FFMA R25, R26, R27, R25 ;  /* 0x0000001b1a197223 */ /* 0x001fe20000000019 */
[----:B------:R-:W-:Y:S01]  /*11f0*/  FMUL R26, R0, 44.5 ;  /* 0x42320000001a7820 */ /* 0x000fe20000400000 */
[----:B------:R-:W-:-:S03]  /*1200*/  FMUL R8, R8, 0.125 ;  /* 0x3e00000008087820 */ /* 0x000fc60000400000 */
[----:B------:R-:W-:Y:S01]  /*1210*/  FMUL.RZ R28, R26, 0.15915493667125701904 ;  /* 0x3e22f9831a1c7820 */ /* 0x000fe2000040c000 */
[----:B-1----:R-:W-:-:S03]  /*1220*/  FFMA R10, R8, R10, R25 ;  /* 0x0000000a080a7223 */ /* 0x002fc60000000019 */
[----:B------:R-:W0:Y:S01]  /*1230*/  MUFU.COS R25, R28 ;  /* 0x0000001c00197308 */ /* 0x000e220000000000 */
[----:B------:R-:W5:Y:S01]  /*1240*/  LDG.E R8, desc[UR4][R2.64+0xf8] ;  /* 0x0000f80402087981 */ /* 0x000f62000c1e1900 */
[----:B------:R-:W-:-:S04]  /*1250*/  FMUL R9, R9, 0.125 ;  /* 0x3e00000009097820 */ /* 0x000fc80000400000 */
[----:B0-----:R-:W-:Y:S01]  /*1260*/  FFMA R25, R9, R25, R10 ;  /* 0x0000001909197223 */ /* 0x001fe2000000000a */
[C---:B------:R-:W-:Y:S01]  /*1270*/  FMUL R9, R0.reuse, 45.5 ;  /* 0x4236000000097820 */ /* 0x040fe20000400000 */
[----:B------:R-:W5:Y:S03]  /*1280*/  LDG.E R10, desc[UR4][R2.64+0x100] ;  /* 0x00010004020a7981 */ /* 0x000f66000c1e1900 */
[----:B------:R-:W-:Y:S02]  /*1290*/  FMUL.RZ R27, R9, 0.15915493667125701904 ;  /* 0x3e22f983091b7820 */ /* 0x000fe4000040c000 */
[----:B------:R-:W5:Y:S04]  /*12a0*/  LDG.E R9, desc[UR4][R2.64+0xfc] ;  /* 0x0000fc0402097981 */ /* 0x000f68000c1e1900 */
[----:B------:R-:W0:Y:S01]  /*12b0*/  MUFU.COS R27, R27 ;  /* 0x0000001b001b7308 */ /* 0x000e220000000000 */
[----:B------:R-:W-:Y:S01]  /*12c0*/  FMUL R26, R11, 0.125 ;  /* 0x3e0000000b1a7820 */ /* 0x000fe20000400000 */
[----:B------:R-:W-:-:S04]  /*12d0*/  FMUL R11, R0, 46.5 ;  /* 0x423a0000000b7820 */ /* 0x000fc80000400000 */
[----:B------:R-:W-:Y:S02]  /*12e0*/  FMUL.RZ R28, R11, 0.15915493667125701904 ;  /* 0x3e22f9830b1c7820 */ /* 0x000fe4000040c000 */
[----:B------:R-:W5:Y:S01]  /*12f0*/  LDG.E R11, desc[UR4][R2.64+0x104] ;  /* 0x00010404020b7981 */ /* 0x000f62000c1e1900 */
[----:B0-----:R-:W-:Y:S02]  /*1300*/  FFMA R25, R26, R27, R25 ;  /* 0x0000001b1a197223 */ /* 0x001fe40000000019 */
[----:B------:R-:W0:Y:S01]  /*1310*/  MUFU.COS R26, R28 ;  /* 0x0000001c001a7308 */ /* 0x000e220000000000 */
[----:B------:R-:W-:-:S04]  /*1320*/  FMUL R12, R12, 0.125 ;  /* 0x3e0000000c0c7820 */ /* 0x000fc80000400000 */
[----:B0-----:R-:W-:Y:S01]  /*1330*/  FFMA R25, R12, R26, R25 ;  /* 0x0000001a0c197223 */ /* 0x001fe20000000019 */
[----:B------:R-:W-:-:S04]  /*1340*/  FMUL R12, R0, 47.5 ;  /* 0x423e0000000c7820 */ /* 0x000fc80000400000 */
[----:B------:R-:W-:Y:S02]  /*1350*/  FMUL.RZ R27, R12, 0.15915493667125701904 ;  /* 0x3e22f9830c1b7820 */ /* 0x000fe4000040c000 */
[----:B------:R-:W5:Y:S01]  /*1360*/  LDG.E R12, desc[UR4][R2.64+0x108] ;  /* 0x00010804020c7981 */ /* 0x000f62000c1e1900 */
[----:B------:R-:W-:Y:S01]  /*1370*/  FMUL R26, R13, 0.125 ;  /* 0x3e0000000d1a7820 */ /* 0x000fe20000400000 */
[----:B------:R-:W-:Y:S02]  /*1380*/  FMUL R13, R0, 48.5 ;  /* 0x42420000000d7820 */ /* 0x000fe40000400000 */
[----:B------:R-:W0:Y:S02]  /*1390*/  MUFU.COS R27, R27 ;  /* 0x0000001b001b7308 */ /* 0x000e240000000000 */
[----:B------:R-:W-:-:S06]  /*13a0*/  FMUL.RZ R28, R13, 0.15915493667125701904 ;  /* 0x3e22f9830d1c7820 */ /* 0x000fcc000040c000 */
[----:B------:R-:W1:Y:S01]  /*13b0*/  MUFU.COS R13, R28 ;  /* 0x0000001c000d7308 */ /* 0x000e620000000000 */
[----:B0-----:R-:W-:Y:S01]  /*13c0*/  FFMA R25, R26, R27, R25 ;  /* 0x0000001b1a197223 */ /* 0x001fe20000000019 */
[----:B------:R-:W-:-:S04]  /*13d0*/  FMUL R24, R24, 0.125 ;  /* 0x3e00000018187820 */ /* 0x000fc80000400000 */
[----:B-1----:R-:W-:Y:S01]  /*13e0*/  FFMA R25, R24, R13, R25 ;  /* 0x0000000d18197223 */ /* 0x002fe20000000019 */
[C---:B------:R-:W-:Y:S01]  /*13f0*/  FMUL R13, R0.reuse, 49.5 ;  /* 0x42460000000d7820 */ /* 0x040fe20000400000 */
[----:B------:R-:W-:-:S03]  /*1400*/  FMUL R24, R0, 50.5 ;  /* 0x424a000000187820 */ /* 0x000fc60000400000 */
[----:B------:R-:W-:Y:S01]  /*1410*/  FMUL.RZ R26, R13, 0.15915493667125701904 ;  /* 0x3e22f9830d1a7820 */ /* 0x000fe2000040c000 */
[----:B------:R-:W-:Y:S01]  /*1420*/  FMUL.RZ R24, R24, 0.15915493667125701904 ;  /* 0x3e22f98318187820 */ /* 0x000fe2000040c000 */
[----:B------:R-:W5:Y:S04]  /*1430*/  LDG.E R13, desc[UR4][R2.64+0x10c] ;  /* 0x00010c04020d7981 */ /* 0x000f68000c1e1900 */
[----:B------:R-:W0:Y:S08]  /*1440*/  MUFU.COS R26, R26 ;  /* 0x0000001a001a7308 */ /* 0x000e300000000000 */
[----:B------:R-:W1:Y:S01]  /*1450*/  MUFU.COS R24, R24 ;  /* 0x0000001800187308 */ /* 0x000e620000000000 */
[----:B------:R-:W-:-:S04]  /*1460*/  FMUL R14, R14, 0.125 ;  /* 0x3e0000000e0e7820 */ /* 0x000fc80000400000 */
[----:B0-----:R-:W-:Y:S01]  /*1470*/  FFMA R25, R14, R26, R25 ;  /* 0x0000001a0e197223 */ /* 0x001fe20000000019 */
[----:B------:R-:W-:Y:S01]  /*1480*/  FMUL R14, R23, 0.125 ;  /* 0x3e000000170e7820 */ /* 0x000fe20000400000 */
[----:B------:R-:W-:-:S04]  /*1490*/  FMUL R23, R0, 51.5 ;  /* 0x424e000000177820 */ /* 0x000fc80000400000 */
[----:B------:R-:W-:Y:S01]  /*14a0*/  FMUL.RZ R27, R23, 0.15915493667125701904 ;  /* 0x3e22f983171b7820 */ /* 0x000fe2000040c000 */
[----:B------:R-:W-:Y:S01]  /*14b0*/  FMUL R23, R0, 52.5 ;  /* 0x4252000000177820 */ /* 0x000fe20000400000 */
[----:B-1----:R-:W-:Y:S02]  /*14c0*/  FFMA R25, R14, R24, R25 ;  /* 0x000000180e197223 */ /* 0x002fe40000000019 */
[----:B------:R-:W5:Y:S01]  /*14d0*/  LDG.E R14, desc[UR4][R2.64+0x110] ;  /* 0x00011004020e7981 */ /* 0x000f62000c1e1900 */
[----:B------:R-:W-:Y:S01]  /*14e0*/  FMUL.RZ R29, R23, 0.15915493667125701904 ;  /* 0x3e22f983171d7820 */ /* 0x000fe2000040c000 */
[----:B------:R-:W-:Y:S01]  /*14f0*/  FMUL R23, R0, 53.5 ;  /* 0x4256000000177820 */ /* 0x000fe20000400000 */
[----:B------:R-:W0:Y:S03]  /*1500*/  MUFU.COS R26, R27 ;  /* 0x0000001b001a7308 */ /* 0x000e260000000000 */
[----:B------:R-:W-:-:S05]  /*1510*/  FMUL.RZ R23, R23, 0.15915493667125701904 ;  /* 0x3e22f98317177820 */ /* 0x000fca000040c000 */
[----:B------:R-:W1:Y:S08]  /*1520*/  MUFU.COS R24, R29 ;  /* 0x0000001d00187308 */ /* 0x000e700000000000 */
[----:B------:R-:W1:Y:S01]  /*1530*/  MUFU.COS R23, R23 ;  /* 0x0000001700177308 */ /* 0x000e620000000000 */
[----:B------:R-:W-:Y:S02]  /*1540*/  FMUL R28, R21, 0.125 ;  /* 0x3e000000151c7820 */ /* 0x000fe40000400000 */
[----:B------:R-:W5:Y:S02]  /*1550*/  LDG.E R21, desc[UR4][R2.64+0x114] ;  /* 0x0001140402157981 */ /* 0x000f64000c1e1900 */
[----:B0-----:R-:W-:Y:S01]  /*1560*/  FFMA R25, R28, R26, R25 ;  /* 0x0000001a1c197223 */ /* 0x001fe20000000019 */
[----:B------:R-:W-:-:S04]  /*1570*/  FMUL R22, R22, 0.125 ;  /* 0x3e00000016167820 */ /* 0x000fc80000400000 */
[----:B-1----:R-:W-:Y:S01]  /*1580*/  FFMA R24, R22, R24, R25 ;  /* 0x0000001816187223 */ /* 0x002fe20000000019 */
[----:B------:R-:W-:Y:S01]  /*1590*/  FMUL R25, R20, 0.125 ;  /* 0x3e00000014197820 */ /* 0x000fe20000400000 */
[----:B------:R-:W-:Y:S01]  /*15a0*/  FMUL R22, R0, 54.5 ;  /* 0x425a000000167820 */ /* 0x000fe20000400000 */
[----:B------:R-:W5:Y:S02]  /*15b0*/  LDG.E R20, desc[UR4][R2.64+0x118] ;  /* 0x0001180402147981 */ /* 0x000f64000c1e1900 */
[----:B------:R-:W-:Y:S01]  /*15c0*/  FFMA R24, R25, R23, R24 ;  /* 0x0000001719187223 */ /* 0x000fe20000000018 */
[----:B------:R-:W-:Y:S01]  /*15d0*/  FMUL.RZ R25, R22, 0.15915493667125701904 ;  /* 0x3e22f98316197820 */ /* 0x000fe2000040c000 */
[----:B------:R-:W-:-:S04]  /*15e0*/  FMUL R22, R0, 55.5 ;  /* 0x425e000000167820 */ /* 0x000fc80000400000 */
[----:B------:R-:W-:Y:S01]  /*15f0*/  FMUL.RZ R26, R22, 0.15915493667125701904 ;  /* 0x3e22f983161a7820 */ /* 0x000fe2000040c000 */
[----:B------:R-:W0:Y:S01]  /*1600*/  MUFU.COS R25, R25 ;  /* 0x0000001900197308 */ /* 0x000e220000000000 */
[----:B------:R-:W-:-:S07]  /*1610*/  FMUL R22, R0, 56.5 ;  /* 0x4262000000167820 */ /* 0x000fce0000400000 */
[----:B------:R-:W1:Y:S01]  /*1620*/  MUFU.COS R23, R26 ;  /* 0x0000001a00177308 */ /* 0x000e620000000000 */
[----:B------:R-:W-:Y:S01]  /*1630*/  FMUL.RZ R28, R22, 0.15915493667125701904 ;  /* 0x3e22f983161c7820 */ /* 0x000fe2000040c000 */
[----:B------:R-:W-:Y:S02]  /*1640*/  FMUL R27, R18, 0.125 ;  /* 0x3e000000121b7820 */ /* 0x000fe40000400000 */
[----:B------:R-:W5:Y:S04]  /*1650*/  LDG.E R18, desc[UR4][R2.64+0x11c] ;  /* 0x00011c0402127981 */ /* 0x000f68000c1e1900 */
[----:B------:R-:W2:Y:S01]  /*1660*/  MUFU.COS R22, R28 ;  /* 0x0000001c00167308 */ /* 0x000ea20000000000 */
[----:B------:R-:W-:Y:S01]  /*1670*/  FMUL R19, R19, 0.125 ;  /* 0x3e00000013137820 */ /* 0x000fe20000400000 */
[----:B0-----:R-:W-:Y:S01]  /*1680*/  FFMA R24, R27, R25, R24 ;  /* 0x000000191b187223 */ /* 0x001fe20000000018 */
[----:B------:R-:W-:-:S03]  /*1690*/  FMUL R25, R0, 57.5 ;  /* 0x4266000000197820 */ /* 0x000fc60000400000 */
[----:B-1----:R-:W-:Y:S02]  /*16a0*/  FFMA R23, R19, R23, R24 ;  /* 0x0000001713177223 */ /* 0x002fe40000000018 */
[----:B------:R-:W5:Y:S01]  /*16b0*/  LDG.E R19, desc[UR4][R2.64+0x120] ;  /* 0x0001200402137981 */ /* 0x000f62000c1e1900 */
[----:B------:R-:W-:Y:S01]  /*16c0*/  FMUL.RZ R27, R25, 0.15915493667125701904 ;  /* 0x3e22f983191b7820 */ /* 0x000fe2000040c000 */
[----:B--2---:R-:W-:Y:S02]  /*16d0*/  FMUL R24, R17, 0.125 ;  /* 0x3e00000011187820 */ /* 0x004fe40000400000 */
[----:B------:R-:W2:Y:S01]  /*16e0*/  LDG.E R17, desc[UR4][R2.64+0x124] ;  /* 0x0001240402117981 */ /* 0x000ea2000c1e1900 */
[----:B------:R-:W0:Y:S01]  /*16f0*/  MUFU.COS R26, R27 ;  /* 0x0000001b001a7308 */ /* 0x000e220000000000 */
[----:B------:R-:W-:Y:S01]  /*1700*/  FFMA R22, R24, R22, R23 ;  /* 0x0000001618167223 */ /* 0x000fe20000000017 */
[----:B------:R-:W-:-:S04]  /*1710*/  FMUL R23, R0, 58.5 ;  /* 0x426a000000177820 */ /* 0x000fc80000400000 */
[----:B------:R-:W-:Y:S01]  /*1720*/  FMUL.RZ R23, R23, 0.15915493667125701904 ;  /* 0x3e22f98317177820 */ /* 0x000fe2000040c000 */
[----:B---3--:R-:W-:Y:S01]  /*1730*/  FMUL R25, R16, 0.125 ;  /* 0x3e00000010197820 */ /* 0x008fe20000400000 */
[----:B------:R-:W-:Y:S01]  /*1740*/  FMUL R24, R0, 59.5 ;  /* 0x426e000000187820 */ /* 0x000fe20000400000 */
[----:B------:R-:W3:Y:S03]  /*1750*/  LDG.E R16, desc[UR4][R2.64+0x128] ;  /* 0x0001280402107981 */ /* 0x000ee6000c1e1900 */
[----:B------:R-:W1:Y:S01]  /*1760*/  MUFU.COS R23, R23 ;  /* 0x0000001700177308 */ /* 0x000e620000000000 */
[----:B------:R-:W-:Y:S01]  /*1770*/  FMUL.RZ R28, R24, 0.15915493667125701904 ;  /* 0x3e22f983181c7820 */ /* 0x000fe2000040c000 */
[----:B0-----:R-:W-:Y:S01]  /*1780*/  FFMA R26, R25, R26, R22 ;  /* 0x0000001a191a7223 */ /* 0x001fe20000000016 */
[----:B------:R-:W-:-:S05]  /*1790*/  FMUL R22, R0, 60.5 ;  /* 0x4272000000167820 */ /* 0x000fca0000400000 */
[----:B------:R-:W0:Y:S01]  /*17a0*/  MUFU.COS R24, R28 ;  /* 0x0000001c00187308 */ /* 0x000e220000000000 */
[----:B------:R-:W-:Y:S02]  /*17b0*/  FMUL.RZ R25, R22, 0.15915493667125701904 ;  /* 0x3e22f98316197820 */ /* 0x000fe4000040c000 */
[----:B------:R-:W3:Y:S01]  /*17c0*/  LDG.E R22, desc[UR4][R2.64+0x12c] ;  /* 0x00012c0402167981 */ /* 0x000ee2000c1e1900 */
[----:B----4-:R-:W-:-:S04]  /*17d0*/  FMUL R15, R15, 0.125 ;  /* 0x3e0000000f0f7820 */ /* 0x010fc80000400000 */
[----:B------:R-:W4:Y:S01]  /*17e0*/  MUFU.COS R25, R25 ;  /* 0x0000001900197308 */ /* 0x000f220000000000 */
[----:B-1----:R-:W-:Y:S02]  /*17f0*/  FFMA R23, R15, R23, R26 ;  /* 0x000000170f177223 */ /* 0x002fe4000000001a */
[----:B------:R-:W3:Y:S01]  /*1800*/  LDG.E R15, desc[UR4][R2.64+0x130] ;  /* 0x00013004020f7981 */ /* 0x000ee2000c1e1900 */
[----:B-----5:R-:W-:-:S04]  /*1810*/  FMUL R26, R5, 0.125 ;  /* 0x3e000000051a7820 */ /* 0x020fc80000400000 */
[----:B0-----:R-:W-:Y:S01]  /*1820*/  FFMA R24, R26, R24, R23 ;  /* 0x000000181a187223 */ /* 0x001fe20000000017 */
[----:B------:R-:W-:Y:S01]  /*1830*/  FMUL R23, R0, 61.5 ;  /* 0x4276000000177820 */ /* 0x000fe20000400000 */
[----:B------:R-:W-:Y:S02]  /*1840*/  FMUL R5, R6, 0.125 ;  /* 0x3e00000006057820 */ /* 0x000fe40000400000 */
[----:B------:R-:W5:Y:S01]  /*1850*/  LDG.E R6, desc[UR4][R2.64+0x134] ;  /* 0x0001340402067981 */ /* 0x000f62000c1e1900 */
[----:B------:R-:W-:Y:S01]  /*1860*/  FMUL.RZ R26, R23, 0.15915493667125701904 ;  /* 0x3e22f983171a7820 */ /* 0x000fe2000040c000 */
[----:B----4-:R-:W-:Y:S01]  /*1870*/  FFMA R24, R5, R25, R24 ;  /* 0x0000001905187223 */ /* 0x010fe20000000018 */
[----:B------:R-:W-:Y:S02]  /*1880*/  FMUL R5, R0, 62.5 ;  /* 0x427a000000057820 */ /* 0x000fe40000400000 */
[----:B------:R-:W0:Y:S02]  /*1890*/  MUFU.COS R23, R26 ;  /* 0x0000001a00177308 */ /* 0x000e240000000000 */
[----:B------:R-:W-:-:S02]  /*18a0*/  FMUL.RZ R27, R5, 0.15915493667125701904 ;  /* 0x3e22f983051b7820 */ /* 0x000fc4000040c000 */
[----:B------:R-:W4:Y:S04]  /*18b0*/  LDG.E R5, desc[UR4][R2.64+0x138] ;  /* 0x0001380402057981 */ /* 0x000f28000c1e1900 */
[----:B------:R-:W1:Y:S01]  /*18c0*/  MUFU.COS R25, R27 ;  /* 0x0000001b00197308 */ /* 0x000e620000000000 */
[----:B------:R-:W-:-:S04]  /*18d0*/  FMUL R7, R7, 0.125 ;  /* 0x3e00000007077820 */ /* 0x000fc80000400000 */
[----:B0-----:R-:W-:Y:S01]  /*18e0*/  FFMA R7, R7, R23, R24 ;  /* 0x0000001707077223 */ /* 0x001fe20000000018 */
[----:B------:R-:W-:Y:S01]  /*18f0*/  FMUL R23, R0, 63.5 ;  /* 0x427e000000177820 */ /* 0x000fe20000400000 */
[----:B------:R-:W-:Y:S02]  /*1900*/  FMUL R24, R8, 0.125 ;  /* 0x3e00000008187820 */ /* 0x000fe40000400000 */
[----:B------:R-:W4:Y:S01]  /*1910*/  LDG.E R8, desc[UR4][R2.64+0x13c] ;  /* 0x00013c0402087981 */ /* 0x000f22000c1e1900 */
[----:B------:R-:W-:Y:S01]  /*1920*/  FMUL.RZ R28, R23, 0.15915493667125701904 ;  /* 0x3e22f983171c7820 */ /* 0x000fe2000040c000 */
[----:B------:R-:W-:Y:S01]  /*1930*/  FMUL R23, R0, 64.5 ;  /* 0x4281000000177820 */ /* 0x000fe20000400000 */
[----:B-1----:R-:W-:Y:S02]  /*1940*/  FFMA R25, R24, R25, R7 ;  /* 0x0000001918197223 */ /* 0x002fe40000000007 */
[----:B------:R-:W4:Y:S01]  /*1950*/  LDG.E R7, desc[UR4][R2.64+0x140] ;  /* 0x0001400402077981 */ /* 0x000f22000c1e1900 */
[----:B------:R-:W0:Y:S01]  /*1960*/  MUFU.COS R27, R28 ;  /* 0x0000001c001b7308 */ /* 0x000e220000000000 */
[----:B------:R-:W-:-:S02]  /*1970*/  FMUL.RZ R29, R23, 0.15915493667125701904 ;  /* 0x3e22f983171d7820 */ /* 0x000fc4000040c000 */
[----:B------:R-:W4:Y:S05]  /*1980*/  LDG.E R23, desc[UR4][R2.64+0x144] ;  /* 0x0001440402177981 */ /* 0x000f2a000c1e1900 */
[----:B------:R-:W1:Y:S01]  /*1990*/  MUFU.COS R24, R29 ;  /* 0x0000001d00187308 */ /* 0x000e620000000000 */
[----:B------:R-:W-:Y:S01]  /*19a0*/  FMUL R10, R10, 0.125 ;  /* 0x3e0000000a0a7820 */ /* 0x000fe20000400000 */
[----:B------:R-:W-:Y:S02]  /*19b0*/  FMUL R26, R9, 0.125 ;  /* 0x3e000000091a7820 */ /* 0x000fe40000400000 */
[----:B------:R-:W4:Y:S02]  /*19c0*/  LDG.E R9, desc[UR4][R2.64+0x148] ;  /* 0x0001480402097981 */ /* 0x000f24000c1e1900 */
[----:B0-----:R-:W-:-:S04]  /*19d0*/  FFMA R25, R26, R27, R25 ;  /* 0x0000001b1a197223 */ /* 0x001fc80000000019 */
[----:B-1----:R-:W-:Y:S01]  /*19e0*/  FFMA R25, R10, R24, R25 ;  /* 0x000000180a197223 */ /* 0x002fe20000000019 */
[----:B------:R-:W-:Y:S01]  /*19f0*/  FMUL R10, R0, 65.5 ;  /* 0x42830000000a7820 */ /* 0x000fe20000400000 */
[----:B------:R-:W4:Y:S03]  /*1a00*/  LDG.E R24, desc[UR4][R2.64+0x14c] ;  /* 0x00014c0402187981 */ /* 0x000f26000c1e1900 */
[----:B------:R-:W-:Y:S01]  /*1a10*/  FMUL.RZ R27, R10, 0.15915493667125701904 ;  /* 0x3e22f9830a1b7820 */ /* 0x000fe2000040c000 */
[----:B------:R-:W-:Y:S01]  /*1a20*/  FMUL R26, R11, 0.125 ;  /* 0x3e0000000b1a7820 */ /* 0x000fe20000400000 */
[----:B------:R-:W4:Y:S04]  /*1a30*/  LDG.E R10, desc[UR4][R2.64+0x150] ;  /* 0x00015004020a7981 */ /* 0x000f28000c1e1900 */
[----:B------:R-:W0:Y:S01]  /*1a40*/  MUFU.COS R27, R27 ;  /* 0x0000001b001b7308 */ /* 0x000e220000000000 */
[----:B------:R-:W4:Y:S01]  /*1a50*/  LDG.E R11, desc[UR4][R2.64+0x154] ;  /* 0x00015404020b7981 */ /* 0x000f22000c1e1900 */
[----:B0-----:R-:W-:Y:S01]  /*1a60*/  FFMA R25, R26, R27, R25 ;  /* 0x0000001b1a197223 */ /* 0x001fe20000000019 */
[----:B------:R-:W-:-:S04]  /*1a70*/  FMUL R26, R0, 66.5 ;  /* 0x42850000001a7820 */ /* 0x000fc80000400000 */
[----:B------:R-:W-:-:S04]  /*1a80*/  FMUL.RZ R28, R26, 0.15915493667125701904 ;  /* 0x3e22f9831a1c7820 */ /* 0x000fc8000040c000 */
[----:B------:R-:W0:Y:S01]  /*1a90*/  MUFU.COS R26, R28 ;  /* 0x0000001c001a7308 */ /* 0x000e220000000000 */
[----:B------:R-:W-:-:S04]  /*1aa0*/  FMUL R12, R12, 0.125 ;  /* 0x3e0000000c0c7820 */ /* 0x000fc80000400000 */
[----:B0-----:R-:W-:Y:S02]  /*1ab0*/  FFMA R25, R12, R26, R25 ;  /* 0x0000001a0c197223 */ /* 0x001fe40000000019 */
[----:B------:R-:W4:Y:S01]  /*1ac0*/  LDG.E R12, desc[UR4][R2.64+0x158] ;  /* 0x00015804020c7981 */ /* 0x000f22000c1e1900 */
[----:B------:R-:W-:-:S04]  /*1ad0*/  FMUL R26, R0, 67.5 ;  /* 0x42870000001a7820 */ /* 0x000fc80000400000 */
[----:B------:R-:W-:-:S04]  /*1ae0*/  FMUL.RZ R29, R26, 0.15915493667125701904 ;  /* 0x3e22f9831a1d7820 */ /* 0x000fc8000040c000 */
[----:B------:R-:W0:Y:S01]  /*1af0*/  MUFU.COS R27, R29 ;  /* 0x0000001d001b7308 */ /* 0x000e220000000000 */
[----:B------:R-:W-:Y:S01]  /*1b00*/  FMUL R26, R13, 0.125 ;  /* 0x3e0000000d1a7820 */ /* 0x000fe20000400000 */
[----:B------:R-:W-:-:S03]  /*1b10*/  FMUL R13, R0, 68.5 ;  /* 0x42890000000d7820 */ /* 0x000fc60000400000 */
[----:B0-----:R-:W-:Y:S01]  /*1b20*/  FFMA R25, R26, R27, R25 ;  /* 0x0000001b1a197223 */ /* 0x001fe20000000019 */
[----:B------:R-:W-:-:S04]  /*1b30*/  FMUL.RZ R26, R13, 0.15915493667125701904 ;  /* 0x3e22f9830d1a7820 */ /* 0x000fc8000040c000 */
[----:B------:R-:W0:Y:S01]  /*1b40*/  MUFU.COS R13, R26 ;  /* 0x0000001a000d7308 */ /* 0x000e220000000000 */
[----:B------:R-:W-:-:S04]  /*1b50*/  FMUL R14, R14, 0.125 ;  /* 0x3e0000000e0e7820 */ /* 0x000fc80000400000 */
[----:B0-----:R-:W-:Y:S01]  /*1b60*/  FFMA R25, R14, R13, R25 ;  /* 0x0000000d0e197223 */ /* 0x001fe20000000019 */
[C---:B------:R-:W-:Y:S01]  /*1b70*/  FMUL R13, R0.reuse, 69.5 ;  /* 0x428b0000000d7820 */ /* 0x040fe20000400000 */
[----:B------:R-:W-:-:S03]  /*1b80*/  FMUL R14, R0, 70.5 ;  /* 0x428d0000000e7820 */ /* 0x000fc60000400000 */
[----:B------:R-:W-:Y:S01]  /*1b90*/  FMUL.RZ R27, R13, 0.15915493667125701904 ;  /* 0x3e22f9830d1b7820 */ /* 0x000fe2000040c000 */
[----:B------:R-:W-:Y:S01]  /*1ba0*/  FMUL.RZ R28, R14, 0.15915493667125701904 ;  /* 0x3e22f9830e1c7820 */ /* 0x000fe2000040c000 */
[----:B------:R-:W4:Y:S04]  /*1bb0*/  LDG.E R13, desc[UR4][R2.64+0x15c] ;  /* 0x00015c04020d7981 */ /* 0x000f28000c1e1900 */
[----:B------:R-:W0:Y:S08]  /*1bc0*/  MUFU.COS R27, R27 ;  /* 0x0000001b001b7308 */ /* 0x000e300000000000 */
[----:B------:R-:W1:Y:S01]  /*1bd0*/  MUFU.COS R14, R28 ;  /* 0x0000001c000e7308 */ /* 0x000e620000000000 */
[----:B------:R-:W-:Y:S01]  /*1be0*/  FMUL R26, R21, 0.125 ;  /* 0x3e000000151a7820 */ /* 0x000fe20000400000 */
[----:B------:R-:W-:-:S03]  /*1bf0*/  FMUL R21, R0, 71.5 ;  /* 0x428f000000157820 */ /* 0x000fc60000400000 */
[----:B0-----:R-:W-:Y:S01]  /*1c00*/  FFMA R25, R26, R27, R25 ;  /* 0x0000001b1a197223 */ /* 0x001fe20000000019 */
[----:B------:R-:W-:Y:S01]  /*1c10*/  FMUL R20, R20, 0.125 ;  /* 0x3e00000014147820 */ /* 0x000fe20000400000 */
[----:B------:R-:W-:-:S03]  /*1c20*/  FMUL.RZ R26, R21, 0.15915493667125701904 ;  /* 0x3e22f983151a7820 */ /* 0x000fc6000040c000 */
[----:B-1----:R-:W-:Y:S01]  /*1c30*/  FFMA R25, R20, R14, R25 ;  /* 0x0000000e14197223 */ /* 0x002fe20000000019 */
[----:B------:R-:W-:Y:S02]  /*1c40*/  FMUL R20, R0, 72.5 ;  /* 0x4291000000147820 */ /* 0x000fe40000400000 */
[----:B------:R-:W0:Y:S01]  /*1c50*/  MUFU.COS R26, R26 ;  /* 0x0000001a001a7308 */ /* 0x000e220000000000 */
[----:B------:R-:W4:Y:S01]  /*1c60*/  LDG.E R14, desc[UR4][R2.64+0x160] ;  /* 0x00016004020e7981 */ /* 0x000f22000c1e1900 */
[----:B------:R-:W-:Y:S01]  /*1c70*/  FMUL.RZ R27, R20, 0.15915493667125701904 ;  /* 0x3e22f983141b7820 */ /* 0x000fe2000040c000 */
[----:B------:R-:W-:-:S04]  /*1c80*/  FMUL R20, R0, 73.5 ;  /* 0x4293000000147820 */ /* 0x000fc80000400000 */
[----:B------:R-:W-:Y:S01]  /*1c90*/  FMUL.RZ R20, R20, 0.15915493667125701904 ;  /* 0x3e22f98314147820 */ /* 0x000fe2000040c000 */
[----:B------:R-:W1:Y:S08]  /*1ca0*/  MUFU.COS R21, R27 ;  /* 0x0000001b00157308 */ /* 0x000e700000000000 */
[----:B------:R-:W2:Y:S01]  /*1cb0*/  MUFU.COS R20, R20 ;  /* 0x0000001400147308 */ /* 0x000ea20000000000 */
[----:B------:R-:W-:-:S04]  /*1cc0*/  FMUL R18, R18, 0.125 ;  /* 0x3e00000012127820 */ /* 0x000fc80000400000 */
[----:B0-----:R-:W-:Y:S01]  /*1cd0*/  FFMA R18, R18, R26, R25 ;  /* 0x0000001a12127223 */ /* 0x001fe20000000019 */
[----:B------:R-:W-:-:S04]  /*1ce0*/  FMUL R19, R19, 0.125 ;  /* 0x3e00000013137820 */ /* 0x000fc80000400000 */
[----:B-1----:R-:W-:Y:S01]  /*1cf0*/  FFMA R21, R19, R21, R18 ;  /* 0x0000001513157223 */ /* 0x002fe20000000012 */
[----:B------:R-:W-:Y:S01]  /*1d00*/  FMUL R19, R0, 74.5 ;  /* 0x4295000000137820 */ /* 0x000fe20000400000 */
[----:B------:R-:W4:Y:S01]  /*1d10*/  LDG.E R18, desc[UR4][R2.64+0x164] ;  /* 0x0001640402127981 */ /* 0x000f22000c1e1900 */
[----:B--2---:R-:W-:-:S03]  /*1d20*/  FMUL R26, R17, 0.125 ;  /* 0x3e000000111a7820 */ /* 0x004fc60000400000 */
[----:B------:R-:W2:Y:S01]  /*1d30*/  LDG.E R17, desc[UR4][R2.64+0x168] ;  /* 0x0001680402117981 */ /* 0x000ea2000c1e1900 */
[----:B------:R-:W-:Y:S01]  /*1d40*/  FFMA R21, R26, R20, R21 ;  /* 0x000000141a157223 */ /* 0x000fe20000000015 */
[----:B------:R-:W-:Y:S01]  /*1d50*/  FMUL.RZ R26, R19, 0.15915493667125701904 ;  /* 0x3e22f983131a7820 */ /* 0x000fe2000040c000 */
[----:B------:R-:W-:-:S04]  /*1d60*/  FMUL R19, R0, 75.5 ;  /* 0x4297000000137820 */ /* 0x000fc80000400000 */
[----:B------:R-:W-:Y:S01]  /*1d70*/  FMUL.RZ R20, R19, 0.15915493667125701904 ;  /* 0x3e22f98313147820 */ /* 0x000fe2000040c000 */
[----:B------:R-:W-:Y:S01]  /*1d80*/  FMUL R19, R0, 76.5 ;  /* 0x4299000000137820 */ /* 0x000fe20000400000 */
[----:B------:R-:W0:Y:S03]  /*1d90*/  MUFU.COS R26, R26 ;  /* 0x0000001a001a7308 */ /* 0x000e260000000000 */
[----:B------:R-:W-:-:S05]  /*1da0*/  FMUL.RZ R19, R19, 0.15915493667125701904 ;  /* 0x3e22f98313137820 */ /* 0x000fca000040c000 */
[----:B------:R-:W1:Y:S01]  /*1db0*/  MUFU.COS R20, R20 ;  /* 0x0000001400147308 */ /* 0x000e620000000000 */
[----:B---3--:R-:W-:-:S07]  /*1dc0*/  FMUL R16, R16, 0.125 ;  /* 0x3e00000010107820 */ /* 0x008fce0000400000 */
[----:B------:R-:W3:Y:S01]  /*1dd0*/  MUFU.COS R19, R19 ;  /* 0x0000001300137308 */ /* 0x000ee20000000000 */
[----:B0-----:R-:W-:Y:S01]  /*1de0*/  FFMA R21, R16, R26, R21 ;  /* 0x0000001a10157223 */ /* 0x001fe20000000015 */
[----:B------:R-:W-:Y:S01]  /*1df0*/  FMUL R22, R22, 0.125 ;  /* 0x3e00000016167820 */ /* 0x000fe20000400000 */
[C---:B------:R-:W-:Y:S01]  /*1e00*/  FMUL R25, R0.reuse, 77.5 ;  /* 0x429b000000197820 */ /* 0x040fe20000400000 */
[----:B------:R-:W-:Y:S01]  /*1e10*/  FMUL R26, R0, 78.5 ;  /* 0x429d0000001a7820 */ /* 0x000fe20000400000 */
[----:B------:R-:W2:Y:S02]  /*1e20*/  LDG.E R16, desc[UR4][R2.64+0x16c] ;  /* 0x00016c0402107981 */ /* 0x000ea4000c1e1900 */
[----:B------:R-:W-:Y:S01]  /*1e30*/  FMUL.RZ R27, R25, 0.15915493667125701904 ;  /* 0x3e22f983191b7820 */ /* 0x000fe2000040c000 */
[----:B-1----:R-:W-:Y:S01]  /*1e40*/  FFMA R22, R22, R20, R21 ;  /* 0x0000001416167223 */ /* 0x002fe20000000015 */
[----:B------:R-:W-:Y:S02]  /*1e50*/  FMUL R21, R15, 0.125 ;  /* 0x3e0000000f157820 */ /* 0x000fe40000400000 */
[----:B------:R-:W0:Y:S01]  /*1e60*/  MUFU.COS R20, R27 ;  /* 0x0000001b00147308 */ /* 0x000e220000000000 */
[----:B------:R-:W2:Y:S01]  /*1e70*/  LDG.E R15, desc[UR4][R2.64+0x170] ;  /* 0x00017004020f7981 */ /* 0x000ea2000c1e1900 */
[----:B---3--:R-:W-:Y:S01]  /*1e80*/  FFMA R25, R21, R19, R22 ;  /* 0x0000001315197223 */ /* 0x008fe20000000016 */
[----:B------:R-:W-:Y:S01]  /*1e90*/  FMUL.RZ R21, R26, 0.15915493667125701904 ;  /* 0x3e22f9831a157820 */ /* 0x000fe2000040c000 */
[----:B-----5:R-:W-:Y:S01]  /*1ea0*/  FMUL R6, R6, 0.125 ;  /* 0x3e00000006067820 */ /* 0x020fe20000400000 */
[----:B------:R-:W3:Y:S04]  /*1eb0*/  LDG.E R19, desc[UR4][R2.64+0x174] ;  /* 0x0001740402137981 */ /* 0x000ee8000c1e1900 */
[----:B------:R-:W1:Y:S01]  /*1ec0*/  MUFU.COS R21, R21 ;  /* 0x0000001500157308 */ /* 0x000e620000000000 */
[----:B------:R-:W-:Y:S01]  /*1ed0*/  FMUL R22, R0, 79.5 ;  /* 0x429f000000167820 */ /* 0x000fe20000400000 */
[----:B----4-:R-:W-:-:S03]  /*1ee0*/  FMUL R5, R5, 0.125 ;  /* 0x3e00000005057820 */ /* 0x010fc60000400000 */
[----:B------:R-:W-:Y:S01]  /*1ef0*/  FMUL.RZ R26, R22, 0.15915493667125701904 ;  /* 0x3e22f983161a7820 */ /* 0x000fe2000040c000 */
[----:B0-----:R-:W-:Y:S01]  /*1f00*/  FFMA R22, R6, R20, R25 ;  /* 0x0000001406167223 */ /* 0x001fe20000000019 */
[C---:B------:R-:W-:Y:S01]  /*1f10*/  FMUL R25, R0.reuse, 80.5 ;  /* 0x42a1000000197820 */ /* 0x040fe20000400000 */
[----:B------:R-:W4:Y:S03]  /*1f20*/  LDG.E R6, desc[UR4][R2.64+0x178] ;  /* 0x0001780402067981 */ /* 0x000f26000c1e1900 */
[----:B------:R-:W-:Y:S01]  /*1f30*/  FMUL.RZ R27, R25, 0.15915493667125701904 ;  /* 0x3e22f983191b7820 */ /* 0x000fe2000040c000 */
[----:B------:R-:W0:Y:S01]  /*1f40*/  MUFU.COS R20, R26 ;  /* 0x0000001a00147308 */ /* 0x000e220000000000 */
[----:B-1----:R-:W-:Y:S01]  /*1f50*/  FFMA R25, R5, R21, R22 ;  /* 0x0000001505197223 */ /* 0x002fe20000000016 */
[----:B------:R-:W-:-:S06]  /*1f60*/  FMUL R5, R0, 81.5 ;  /* 0x42a3000000057820 */ /* 0x000fcc0000400000 */
[----:B------:R-:W1:Y:S01]  /*1f70*/  MUFU.COS R22, R27 ;  /* 0x0000001b00167308 */ /* 0x000e620000000000 */
[----:B------:R-:W-:Y:S01]  /*1f80*/  FMUL.RZ R21, R5, 0.15915493667125701904 ;  /* 0x3e22f98305157820 */ /* 0x000fe2000040c000 */
[----:B------:R-:W-:Y:S01]  /*1f90*/  FMUL R8, R8, 0.125 ;  /* 0x3e00000008087820 */ /* 0x000fe20000400000 */
[----:B------:R-:W5:Y:S05]  /*1fa0*/  LDG.E R5, desc[UR4][R2.64+0x17c] ;  /* 0x00017c0402057981 */ /* 0x000f6a000c1e1900 */
[----:B------:R-:W1:Y:S01]  /*1fb0*/  MUFU.COS R21, R21 ;  /* 0x0000001500157308 */ /* 0x000e620000000000 */
[----:B0-----:R-:W-:Y:S01]  /*1fc0*/  FFMA R25, R8, R20, R25 ;  /* 0x0000001408197223 */ /* 0x001fe20000000019 */
[----:B------:R-:W-:Y:S01]  /*1fd0*/  FMUL R8, R7, 0.125 ;  /* 0x3e00000007087820 */ /* 0x000fe20000400000 */
[----:B------:R-:W-:Y:S01]  /*1fe0*/  FMUL R26, R0, 82.5 ;  /* 0x42a50000001a7820 */ /* 0x000fe20000400000 */
[----:B------:R-:W-:Y:S01]  /*1ff0*/  FMUL R23, R23, 0.125 ;  /* 0x3e00000017177820 */ /* 0x000fe20000400000 */
[----:B------:R-:W5:Y:S02]  /*2000*/  LDG.E R7, desc[UR4][R2.64+0x180] ;  /* 0x0001800402077981 */ /* 0x000f64000c1e1900 */
[----:B------:R-:W-:Y:S01]  /*2010*/  FMUL.RZ R28, R26, 0.15915493667125701904 ;  /* 0x3e22f9831a1c7820 */ /* 0x000fe2000040c000 */
[----:B------:R-:W-:Y:S01]  /*2020*/  FMUL R26, R0, 83.5 ;  /* 0x42a70000001a7820 */ /* 0x000fe20000400000 */
[----:B-1----:R-:W-:-:S02]  /*2030*/  FFMA R20, R8, R22, R25 ;  /* 0x0000001608147223 */ /* 0x002fc40000000019 */
[----:B------:R-:W5:Y:S01]  /*2040*/  LDG.E R8, desc[UR4][R2.64+0x184] ;  /* 0x0001840402087981 */ /* 0x000f62000c1e1900 */
[----:B------:R-:W0:Y:S01]  /*2050*/  MUFU.COS R22, R28 ;  /* 0x0000001c00167308 */ /* 0x000e220000000000 */
[----:B------:R-:W-:Y:S01]  /*2060*/  FFMA R25, R23, R21, R20 ;  /* 0x0000001517197223 */ /* 0x000fe20000000014 */
[----:B------:R-:W-:Y:S01]  /*2070*/  FMUL.RZ R23, R26, 0.15915493667125701904 ;  /* 0x3e22f9831a177820 */ /* 0x000fe2000040c000 */
[----:B------:R-:W5:Y:S04]  /*2080*/  LDG.E R21, desc[UR4][R2.64+0x188] ;  /* 0x0001880402157981 */ /* 0x000f68000c1e1900 */
[----:B------:R-:W5:Y:S01]  /*2090*/  LDG.E R20, desc[UR4][R2.64+0x18c] ;  /* 0x00018c0402147981 */ /* 0x000f62000c1e1900 */
[----:B------:R-:W1:Y:S01]  /*20a0*/  MUFU.COS R23, R23 ;  /* 0x0000001700177308 */ /* 0x000e620000000000 */
[----:B------:R-:W-:-:S02]  /*20b0*/  FMUL R26, R9, 0.125 ;  /* 0x3e000000091a7820 */ /* 0x000fc40000400000 */
[----:B------:R-:W5:Y:S02]  /*20c0*/  LDG.E R9, desc[UR4][R2.64+0x190] ;  /* 0x0001900402097981 */ /* 0x000f64000c1e1900 */
[----:B0-----:R-:W-:Y:S01]  /*20d0*/  FFMA R22, R26, R22, R25 ;  /* 0x000000161a167223 */ /* 0x001fe20000000019 */
[----:B------:R-:W-:Y:S01]  /*20e0*/  FMUL R26, R0, 84.5 ;  /* 0x42a90000001a7820 */ /* 0x000fe20000400000 */
[----:B------:R-:W-:-:S03]  /*20f0*/  FMUL R25, R24, 0.125 ;  /* 0x3e00000018197820 */ /* 0x000fc60000400000 */
[----:B------:R-:W-:-:S04]  /*2100*/  FMUL.RZ R27, R26, 0.15915493667125701904 ;  /* 0x3e22f9831a1b7820 */ /* 0x000fc8000040c000 */
[----:B------:R-:W0:Y:S01]  /*2110*/  MUFU.COS R26, R27 ;  /* 0x0000001b001a7308 */ /* 0x000e220000000000 */
[----:B-1----:R-:W-:Y:S01]  /*2120*/  FFMA R25, R25, R23, R22 ;  /* 0x0000001719197223 */ /* 0x002fe20000000016 */
[----:B------:R-:W-:Y:S01]  /*2130*/  FMUL R22, R0, 85.5 ;  /* 0x42ab000000167820 */ /* 0x000fe20000400000 */
[----:B------:R-:W5:Y:S03]  /*2140*/  LDG.E R23, desc[UR4][R2.64+0x194] ;  /* 0x0001940402177981 */ /* 0x000f66000c1e1900 */
[----:B------:R-:W-:Y:S02]  /*2150*/  FMUL.RZ R28, R22, 0.15915493667125701904 ;  /* 0x3e22f983161c7820 */ /* 0x000fe4000040c000 */
[----:B------:R-:W5:Y:S02]  /*2160*/  LDG.E R22, desc[UR4][R2.64+0x198] ;  /* 0x0001980402167981 */ /* 0x000f64000c1e1900 */
[----:B------:R-:W1:Y:S01]  /*2170*/  MUFU.COS R24, R28 ;  /* 0x0000001c00187308 */ /* 0x000e620000000000 */
[----:B------:R-:W-:-:S04]  /*2180*/  FMUL R10, R10, 0.125 ;  /* 0x3e0000000a0a7820 */ /* 0x000fc80000400000 */
[----:B0-----:R-:W-:Y:S01]  /*2190*/  FFMA R25, R10, R26, R25 ;  /* 0x0000001a0a197223 */ /* 0x001fe20000000019 */
[----:B------:R-:W-:Y:S01]  /*21a0*/  FMUL R26, R11, 0.125 ;  /* 0x3e0000000b1a7820 */ /* 0x000fe20000400000 */
[----:B------:R-:W5:Y:S01]  /*21b0*/  LDG.E R10, desc[UR4][R2.64+0x19c] ;  /* 0x00019c04020a7981 */ /* 0x000f62000c1e1900 */
[----:B------:R-:W-:-:S04]  /*21c0*/  FMUL R11, R0, 86.5 ;  /* 0x42ad0000000b7820 */ /* 0x000fc80000400000 */
[----:B------:R-:W-:Y:S02]  /*21d0*/  FMUL.RZ R29, R11, 0.15915493667125701904 ;  /* 0x3e22f9830b1d7820 */ /* 0x000fe4000040c000 */
[----:B------:R-:W5:Y:S01]  /*21e0*/  LDG.E R11, desc[UR4][R2.64+0x1a4] ;  /* 0x0001a404020b7981 */ /* 0x000f62000c1e1900 */
[----:B-1----:R-:W-:-:S03]  /*21f0*/  FFMA R25, R26, R24, R25 ;  /* 0x000000181a197223 */ /* 0x002fc60000000019 */
[----:B------:R-:W5:Y:S01]  /*2200*/  LDG.E R24, desc[UR4][R2.64+0x1a0] ;  /* 0x0001a00402187981 */ /* 0x000f62000c1e1900 */
[----:B------:R-:W0:Y:S01]  /*2210*/  MUFU.COS R26, R29 ;  /* 0x0000001d001a7308 */ /* 0x000e220000000000 */
[----:B------:R-:W-:-:S04]  /*2220*/  FMUL R12, R12, 0.125 ;  /* 0x3e0000000c0c7820 */ /* 0x000fc80000400000 */
[----:B0-----:R-:W-:Y:S02]  /*2230*/  FFMA R25, R12, R26, R25 ;  /* 0x0000001a0c197223 */ /* 0x001fe40000000019 */
[----:B------:R-:W5:Y:S01]  /*2240*/  LDG.E R12, desc[UR4][R2.64+0x1a8] ;  /* 0x0001a804020c7981 */ /* 0x000f62000c1e1900 */
[----:B------:R-:W-:-:S04]  /*2250*/  FMUL R26, R0, 87.5 ;  /* 0x42af0000001a7820 */ /* 0x000fc80000400000 */
[----:B------:R-:W-:-:S06]  /*2260*/  FMUL.RZ R27, R26, 0.15915493667125701904 ;  /* 0x3e22f9831a1b7820 */ /* 0x000fcc000040c000 */
[----:B------:R-:W0:Y:S01]  /*2270*/  MUFU.COS R27, R27 ;  /* 0x0000001b001b7308 */ /* 0x000e220000000000 */
[----:B------:R-:W-:-:S04]  /*2280*/  FMUL R26, R13, 0.125 ;  /* 0x3e0000000d1a7820 */ /* 0x000fc80000400000 */
[----:B0-----:R-:W-:Y:S01]  /*2290*/  FFMA R13, R26, R27, R25 ;  /* 0x0000001b1a0d7223 */ /* 0x001fe20000000019 */
[----:B------:R-:W-:-:S04]  /*22a0*/  FMUL R25, R0, 88.5 ;  /* 0x42b1000000197820 */ /* 0x000fc80000400000 */
[----:B------:R-:W-:-:S04]  /*22b0*/  FMUL.RZ R26, R25, 0.15915493667125701904 ;  /* 0x3e22f983191a7820 */ /* 0x000fc8000040c000 */
[----:B------:R-:W0:Y:S01]  /*22c0*/  MUFU.COS R25, R26 ;  /* 0x0000001a00197308 */ /* 0x000e220000000000 */
[----:B------:R-:W-:-:S04]  /*22d0*/  FMUL R14, R14, 0.125 ;  /* 0x3e0000000e0e7820 */ /* 0x000fc80000400000 */
[----:B0-----:R-:W-:Y:S01]  /*22e0*/  FFMA R13, R14, R25, R13 ;  /* 0x000000190e0d7223 */ /* 0x001fe2000000000d */
[C---:B------:R-:W-:Y:S01]  /*22f0*/  FMUL R14, R0.reuse, 89.5 ;  /* 0x42b30000000e7820 */ /* 0x040fe20000400000 */
[----:B------:R-:W-:-:S03]  /*2300*/  FMUL R25, R0, 90.5 ;  /* 0x42b5000000197820 */ /* 0x000fc60000400000 */
[----:B------:R-:W-:Y:S01]  /*2310*/  FMUL.RZ R28, R14, 0.15915493667125701904 ;  /* 0x3e22f9830e1c7820 */ /* 0x000fe2000040c000 */
[----:B------:R-:W-:-:S03]  /*2320*/  FMUL.RZ R27, R25, 0.15915493667125701904 ;  /* 0x3e22f983191b7820 */ /* 0x000fc6000040c000 */
[----:B------:R-:W0:Y:S08]  /*2330*/  MUFU.COS R14, R28 ;  /* 0x0000001c000e7308 */ /* 0x000e300000000000 */
[----:B------:R-:W1:Y:S01]  /*2340*/  MUFU.COS R25, R27 ;  /* 0x0000001b00197308 */ /* 0x000e620000000000 */
[----:B------:R-:W-:-:S04]  /*2350*/  FMUL R18, R18, 0.125 ;  /* 0x3e00000012127820 */ /* 0x000fc80000400000 */
[----:B0-----:R-:W-:Y:S01]  /*2360*/  FFMA R14, R18, R14, R13 ;  /* 0x0000000e120e7223 */ /* 0x001fe2000000000d */
[----:B------:R-:W-:Y:S01]  /*2370*/  FMUL R18, R0, 91.5 ;  /* 0x42b7000000127820 */ /* 0x000fe20000400000 */
[----:B--2---:R-:W-:Y:S01]  /*2380*/  FMUL R17, R17, 0.125 ;  /* 0x3e00000011117820 */ /* 0x004fe20000400000 */
[----:B------:R-:W2:Y:S02]  /*2390*/  LDG.E R13, desc[UR4][R2.64+0x1ac] ;  /* 0x0001ac04020d7981 */ /* 0x000ea4000c1e1900 */
[----:B------:R-:W-:Y:S01]  /*23a0*/  FMUL.RZ R26, R18, 0.15915493667125701904 ;  /* 0x3e22f983121a7820 */ /* 0x000fe2000040c000 */
[----:B-1----:R-:W-:Y:S01]  /*23b0*/  FFMA R14, R17, R25, R14 ;  /* 0x00000019110e7223 */ /* 0x002fe2000000000e */
[C---:B------:R-:W-:Y:S02]  /*23c0*/  FMUL R17, R0.reuse, 92.5 ;  /* 0x42b9000000117820 */ /* 0x040fe40000400000 */
[----:B------:R-:W0:Y:S02]  /*23d0*/  MUFU.COS R25, R26 ;  /* 0x0000001a00197308 */ /* 0x000e240000000000 */
[----:B------:R-:W-:Y:S01]  /*23e0*/  FMUL.RZ R17, R17, 0.15915493667125701904 ;  /* 0x3e22f98311117820 */ /* 0x000fe2000040c000 */
[----:B------:R-:W-:-:S05]  /*23f0*/  FMUL R18, R0, 93.5 ;  /* 0x42bb000000127820 */ /* 0x000fca0000400000 */
[----:B------:R-:W1:Y:S01]  /*2400*/  MUFU.COS R17, R17 ;  /* 0x0000001100117308 */ /* 0x000e620000000000 */
[----:B------:R-:W-:Y:S01]  /*2410*/  FMUL.RZ R28, R18, 0.15915493667125701904 ;  /* 0x3e22f983121c7820 */ /* 0x000fe2000040c000 */
[----:B------:R-:W-:-:S06]  /*2420*/  FMUL R27, R16, 0.125 ;  /* 0x3e000000101b7820 */ /* 0x000fcc0000400000 */
[----:B------:R-:W4:Y:S01]  /*2430*/  MUFU.COS R16, R28 ;  /* 0x0000001c00107308 */ /* 0x000f220000000000 */
[----:B0-----:R-:W-:Y:S01]  /*2440*/  FFMA R18, R27, R25, R14 ;  /* 0x000000191b127223 */ /* 0x001fe2000000000e */
[C---:B------:R-:W-:Y:S01]  /*2450*/  FMUL R25, R0.reuse, 94.5 ;  /* 0x42bd000000197820 */ /* 0x040fe20000400000 */
[----:B------:R-:W2:Y:S01]  /*2460*/  LDG.E R14, desc[UR4][R2.64+0x1b0] ;  /* 0x0001b004020e7981 */ /* 0x000ea2000c1e1900 */
[----:B------:R-:W-:Y:S02]  /*2470*/  FMUL R15, R15, 0.125 ;  /* 0x3e0000000f0f7820 */ /* 0x000fe40000400000 */
[----:B------:R-:W-:Y:S02]  /*2480*/  FMUL.RZ R27, R25, 0.15915493667125701904 ;  /* 0x3e22f983191b7820 */ /* 0x000fe4000040c000 */
[----:B-1----:R-:W-:Y:S01]  /*2490*/  FFMA R15, R15, R17, R18 ;  /* 0x000000110f0f7223 */ /* 0x002fe20000000012 */
[----:B------:R-:W-:Y:S01]  /*24a0*/  FMUL R18, R0, 95.5 ;  /* 0x42bf000000127820 */ /* 0x000fe20000400000 */
[----:B------:R-:W0:Y:S01]  /*24b0*/  MUFU.COS R17, R27 ;  /* 0x0000001b00117308 */ /* 0x000e220000000000 */
[----:B---3--:R-:W-:-:S02]  /*24c0*/  FMUL R26, R19, 0.125 ;  /* 0x3e000000131a7820 */ /* 0x008fc40000400000 */
[----:B------:R-:W-:Y:S02]  /*24d0*/  FMUL.RZ R18, R18, 0.15915493667125701904 ;  /* 0x3e22f98312127820 */ /* 0x000fe4000040c000 */
[----:B----4-:R-:W-:Y:S01]  /*24e0*/  FFMA R26, R26, R16, R15 ;  /* 0x000000101a1a7223 */ /* 0x010fe2000000000f */
[C---:B------:R-:W-:Y:S01]  /*24f0*/  FMUL R16, R0.reuse, 96.5 ;  /* 0x42c1000000107820 */ /* 0x040fe20000400000 */
[----:B------:R-:W3:Y:S02]  /*2500*/  LDG.E R15, desc[UR4][R2.64+0x1b4] ;  /* 0x0001b404020f7981 */ /* 0x000ee4000c1e1900 */
[----:B------:R-:W1:Y:S01]  /*2510*/  MUFU.COS R18, R18 ;  /* 0x0000001200127308 */ /* 0x000e620000000000 */
[----:B------:R-:W-:Y:S01]  /*2520*/  FMUL R25, R0, 97.5 ;  /* 0x42c3000000197820 */ /* 0x000fe20000400000 */
[----:B------:R-:W-:Y:S01]  /*2530*/  FMUL.RZ R16, R16, 0.15915493667125701904 ;  /* 0x3e22f98310107820 */ /* 0x000fe2000040c000 */
[----:B------:R-:W-:Y:S02]  /*2540*/  FMUL R19, R6, 0.125 ;  /* 0x3e00000006137820 */ /* 0x000fe40000400000 */
[----:B------:R-:W4:Y:S02]  /*2550*/  LDG.E R6, desc[UR4][R2.64+0x1b8] ;  /* 0x0001b80402067981 */ /* 0x000f24000c1e1900 */
[----:B0-----:R-:W-:Y:S01]  /*2560*/  FFMA R19, R19, R17, R26 ;  /* 0x0000001113137223 */ /* 0x001fe2000000001a */
[----:B------:R-:W-:Y:S01]  /*2570*/  FMUL.RZ R17, R25, 0.15915493667125701904 ;  /* 0x3e22f98319117820 */ /* 0x000fe2000040c000 */
[----:B------:R-:W0:Y:S01]  /*2580*/  MUFU.COS R16, R16 ;  /* 0x0000001000107308 */ /* 0x000e220000000000 */
[----:B------:R-:W-:-:S04]  /*2590*/  FMUL R25, R0, 98.5 ;  /* 0x42c5000000197820 */ /* 0x000fc80000400000 */
[----:B------:R-:W-:-:S03]  /*25a0*/  FMUL.RZ R27, R25, 0.15915493667125701904 ;  /* 0x3e22f983191b7820 */ /* 0x000fc6000040c000 */
[----:B------:R-:W0:Y:S01]  /*25b0*/  MUFU.COS R17, R17 ;  /* 0x0000001100117308 */ /* 0x000e220000000000 */
[----:B-----5:R-:W-:Y:S01]  /*25c0*/  FMUL R26, R5, 0.125 ;  /* 0x3e000000051a7820 */ /* 0x020fe20000400000 */
[----:B------:R-:W-:Y:S01]  /*25d0*/  FMUL R25, R0, 99.5 ;  /* 0x42c7000000197820 */ /* 0x000fe20000400000 */
[----:B------:R-:W5:Y:S02]  /*25e0*/  LDG.E R5, desc[UR4][R2.64+0x1bc] ;  /* 0x0001bc0402057981 */ /* 0x000f64000c1e1900 */
[----:B-1----:R-:W-:-:S03]  /*25f0*/  FFMA R19, R26, R18, R19 ;  /* 0x000000121a137223 */ /* 0x002fc60000000013 */
[----:B------:R-:W1:Y:S01]  /*2600*/  MUFU.COS R18, R27 ;  /* 0x0000001b00127308 */ /* 0x000e620000000000 */
[----:B------:R-:W-:Y:S01]  /*2610*/  FMUL.RZ R25, R25, 0.15915493667125701904 ;  /* 0x3e22f98319197820 */ /* 0x000fe2000040c000 */
[----:B------:R-:W-:-:S04]  /*2620*/  FMUL R26, R7, 0.125 ;  /* 0x3e000000071a7820 */ /* 0x000fc80000400000 */
[----:B0-----:R-:W-:Y:S01]  /*2630*/  FFMA R26, R26, R16, R19 ;  /* 0x000000101a1a7223 */ /* 0x001fe20000000013 */
[----:B------:R-:W-:Y:S01]  /*2640*/  FMUL R7, R8, 0.125 ;  /* 0x3e00000008077820 */ /* 0x000fe20000400000 */
[----:B------:R-:W-:Y:S01]  /*2650*/  FMUL R8, R0, 100.5 ;  /* 0x42c9000000087820 */ /* 0x000fe20000400000 */
[----:B------:R-:W0:Y:S02]  /*2660*/  MUFU.COS R16, R25 ;  /* 0x0000001900107308 */ /* 0x000e240000000000 */
[----:B------:R-:W-:Y:S01]  /*2670*/  FFMA R17, R7, R17, R26 ;  /* 0x0000001107117223 */ /* 0x000fe2000000001a */
[----:B------:R-:W-:Y:S01]  /*2680*/  FMUL.RZ R19, R8, 0.15915493667125701904 ;  /* 0x3e22f98308137820 */ /* 0x000fe2000040c000 */
[----:B------:R-:W5:Y:S01]  /*2690*/  LDG.E R7, desc[UR4][R2.64+0x1c0] ;  /* 0x0001c00402077981 */ /* 0x000f62000c1e1900 */
[----:B------:R-:W-:Y:S01]  /*26a0*/  FMUL R8, R21, 0.125 ;  /* 0x3e00000015087820 */ /* 0x000fe20000400000 */
[----:B------:R-:W-:-:S03]  /*26b0*/  FMUL R21, R0, 101.5 ;  /* 0x42cb000000157820 */ /* 0x000fc60000400000 */
[----:B-1----:R-:W-:Y:S01]  /*26c0*/  FFMA R17, R8, R18, R17 ;  /* 0x0000001208117223 */ /* 0x002fe20000000011 */
[----:B------:R-:W-:Y:S01]  /*26d0*/  FMUL.RZ R18, R21, 0.15915493667125701904 ;  /* 0x3e22f98315127820 */ /* 0x000fe2000040c000 */
[----:B------:R-:W1:Y:S01]  /*26e0*/  MUFU.COS R19, R19 ;  /* 0x0000001300137308 */ /* 0x000e620000000000 */
[----:B------:R-:W-:Y:S01]  /*26f0*/  FMUL R20, R20, 0.125 ;  /* 0x3e00000014147820 */ /* 0x000fe20000400000 */
[----:B------:R-:W5:Y:S01]  /*2700*/  LDG.E R8, desc[UR4][R2.64+0x1c4] ;  /* 0x0001c40402087981 */ /* 0x000f62000c1e1900 */
[----:B------:R-:W-:Y:S02]  /*2710*/  FMUL R21, R0, 102.5 ;  /* 0x42cd000000157820 */ /* 0x000fe40000400000 */
[----:B0-----:R-:W-:-:S03]  /*2720*/  FFMA R26, R20, R16, R17 ;  /* 0x00000010141a7223 */ /* 0x001fc60000000011 */
[----:B------:R-:W0:Y:S01]  /*2730*/  MUFU.COS R18, R18 ;  /* 0x0000001200127308 */ /* 0x000e220000000000 */
[----:B------:R-:W-:Y:S01]  /*2740*/  FMUL.RZ R20, R21, 0.15915493667125701904 ;  /* 0x3e22f98315147820 */ /* 0x000fe2000040c000 */
[----:B------:R-:W5:Y:S01]  /*2750*/  LDG.E R17, desc[UR4][R2.64+0x1c8] ;  /* 0x0001c80402117981 */ /* 0x000f62000c1e1900 */
[C---:B------:R-:W-:Y:S01]  /*2760*/  FMUL R21, R0.reuse, 103.5 ;  /* 0x42cf000000157820 */ /* 0x040fe20000400000 */
[----:B------:R-:W-:Y:S02]  /*2770*/  FMUL R9, R9, 0.125 ;  /* 0x3e00000009097820 */ /* 0x000fe40000400000 */
[----:B------:R-:W5:Y:S01]  /*2780*/  LDG.E R16, desc[UR4][R2.64+0x1cc] ;  /* 0x0001cc0402107981 */ /* 0x000f62000c1e1900 */
[----:B------:R-:W-:Y:S01]  /*2790*/  FMUL.RZ R21, R21, 0.15915493667125701904 ;  /* 0x3e22f98315157820 */ /* 0x000fe2000040c000 */
[----:B------:R-:W0:Y:S01]  /*27a0*/  MUFU.COS R20, R20 ;  /* 0x0000001400147308 */ /* 0x000e220000000000 */
[----:B-1----:R-:W-:Y:S01]  /*27b0*/  FFMA R19, R9, R19, R26 ;  /* 0x0000001309137223 */ /* 0x002fe2000000001a */
[----:B------:R-:W-:Y:S01]  /*27c0*/  FMUL R25, R0, 104.5 ;  /* 0x42d1000000197820 */ /* 0x000fe20000400000 */
[----:B------:R-:W-:Y:S01]  /*27d0*/  FMUL R26, R23, 0.125 ;  /* 0x3e000000171a7820 */ /* 0x000fe20000400000 */
[----:B------:R-:W5:Y:S02]  /*27e0*/  LDG.E R9, desc[UR4][R2.64+0x1d0] ;  /* 0x0001d00402097981 */ /* 0x000f64000c1e1900 */
[----:B------:R-:W-:-:S02]  /*27f0*/  FMUL.RZ R27, R25, 0.15915493667125701904 ;  /* 0x3e22f983191b7820 */ /* 0x000fc4000040c000 */
[----:B------:R-:W1:Y:S01]  /*2800*/  MUFU.COS R21, R21 ;  /* 0x0000001500157308 */ /* 0x000e620000000000 */
[----:B0-----:R-:W-:Y:S01]  /*2810*/  FFMA R23, R26, R18, R19 ;  /* 0x000000121a177223 */ /* 0x001fe20000000013 */
[----:B------:R-:W-:Y:S01]  /*2820*/  FMUL R26, R22, 0.125 ;  /* 0x3e000000161a7820 */ /* 0x000fe20000400000 */
[----:B------:R-:W5:Y:S04]  /*2830*/  LDG.E R18, desc[UR4][R2.64+0x1d4] ;  /* 0x0001d40402127981 */ /* 0x000f68000c1e1900 */
[----:B------:R-:W5:Y:S01]  /*2840*/  LDG.E R19, desc[UR4][R2.64+0x1d8] ;  /* 0x0001d80402137981 */ /* 0x000f62000c1e1900 */
[----:B------:R-:W0:Y:S01]  /*2850*/  MUFU.COS R22, R27 ;  /* 0x0000001b00167308 */ /* 0x000e220000000000 */
[----:B------:R-:W-:Y:S01]  /*2860*/  FFMA R20, R26, R20, R23 ;  /* 0x000000141a147223 */ /* 0x000fe20000000017 */
[----:B------:R-:W-:-:S02]  /*2870*/  FMUL R23, R10, 0.125 ;  /* 0x3e0000000a177820 */ /* 0x000fc40000400000 */
[----:B------:R-:W5:Y:S02]  /*2880*/  LDG.E R10, desc[UR4][R2.64+0x1dc] ;  /* 0x0001dc04020a7981 */ /* 0x000f64000c1e1900 */
[----:B-1----:R-:W-:Y:S01]  /*2890*/  FFMA R21, R23, R21, R20 ;  /* 0x0000001517157223 */ /* 0x002fe20000000014 */
[----:B------:R-:W-:Y:S01]  /*28a0*/  FMUL R23, R0, 105.5 ;  /* 0x42d3000000177820 */ /* 0x000fe20000400000 */
[----:B------:R-:W5:Y:S01]  /*28b0*/  LDG.E R20, desc[UR4][R2.64+0x1e0] ;  /* 0x0001e00402147981 */ /* 0x000f62000c1e1900 */
[----:B------:R-:W-:Y:S02]  /*28c0*/  FMUL R24, R24, 0.125 ;  /* 0x3e00000018187820 */ /* 0x000fe40000400000 */
[----:B------:R-:W-:Y:S02]  /*28d0*/  FMUL.RZ R28, R23, 0.15915493667125701904 ;  /* 0x3e22f983171c7820 */ /* 0x000fe4000040c000 */
[----:B------:R-:W5:Y:S01]  /*28e0*/  LDG.E R23, desc[UR4][R2.64+0x1e4] ;  /* 0x0001e40402177981 */ /* 0x000f62000c1e1900 */
[----:B0-----:R-:W-:Y:S01]  /*28f0*/  FFMA R25, R24, R22, R21 ;  /* 0x0000001618197223 */ /* 0x001fe20000000015 */
[----:B------:R-:W-:Y:S01]  /*2900*/  FMUL R21, R0, 106.5 ;  /* 0x42d5000000157820 */ /* 0x000fe20000400000 */
[----:B------:R-:W0:Y:S01]  /*2910*/  MUFU.COS R27, R28 ;  /* 0x0000001c001b7308 */ /* 0x000e220000000000 */
[----:B------:R-:W5:Y:S02]  /*2920*/  LDG.E R22, desc[UR4][R2.64+0x1e8] ;  /* 0x0001e80402167981 */ /* 0x000f64000c1e1900 */
[----:B------:R-:W-:-:S02]  /*2930*/  FMUL.RZ R29, R21, 0.15915493667125701904 ;  /* 0x3e22f983151d7820 */ /* 0x000fc4000040c000 */
[----:B------:R-:W5:Y:S03]  /*2940*/  LDG.E R21, desc[UR4][R2.64+0x1ec] ;  /* 0x0001ec0402157981 */ /* 0x000f66000c1e1900 */
[----:B------:R-:W1:Y:S01]  /*2950*/  MUFU.COS R24, R29 ;  /* 0x0000001d00187308 */ /* 0x000e620000000000 */
[----:B------:R-:W-:Y:S02]  /*2960*/  FMUL R26, R11, 0.125 ;  /* 0x3e0000000b1a7820 */ /* 0x000fe40000400000 */
[----:B------:R-:W5:Y:S02]  /*2970*/  LDG.E R11, desc[UR4][R2.64+0x1f0] ;  /* 0x0001f004020b7981 */ /* 0x000f64000c1e1900 */
[----:B0-----:R-:W-:Y:S01]  /*2980*/  FFMA R25, R26, R27, R25 ;  /* 0x0000001b1a197223 */ /* 0x001fe20000000019 */
[----:B------:R-:W-:Y:S02]  /*2990*/  FMUL R26, R12, 0.125 ;  /* 0x3e0000000c1a7820 */ /* 0x000fe40000400000 */
[----:B------:R-:W5:Y:S02]  /*29a0*/  LDG.E R12, desc[UR4][R2.64+0x1f4] ;  /* 0x0001f404020c7981 */ /* 0x000f64000c1e1900 */
[----:B-1----:R-:W-:-:S02]  /*29b0*/  FFMA R26, R26, R24, R25 ;  /* 0x000000181a1a7223 */ /* 0x002fc40000000019 */
[----:B------:R-:W5:Y:S04]  /*29c0*/  LDG.E R24, desc[UR4][R2.64+0x1f8] ;  /* 0x0001f80402187981 */ /* 0x000f68000c1e1900 */
[----:B------:R0:W5:Y:S01]  /*29d0*/  LDG.E R25, desc[UR4][R2.64+0x1fc] ;  /* 0x0001fc0402197981 */ /* 0x000162000c1e1900 */
[----:B------:R-:W-:-:S04]  /*29e0*/  FMUL R27, R0, 107.5 ;  /* 0x42d70000001b7820 */ /* 0x000fc80000400000 */
[----:B------:R-:W-:-:S04]  /*29f0*/  FMUL.RZ R28, R27, 0.15915493667125701904 ;  /* 0x3e22f9831b1c7820 */ /* 0x000fc8000040c000 */
[----:B------:R-:W1:Y:S01]  /*2a00*/  MUFU.COS R27, R28 ;  /* 0x0000001c001b7308 */ /* 0x000e620000000000 */
[----:B--2---:R-:W-:-:S04]  /*2a10*/  FMUL R13, R13, 0.125 ;  /* 0x3e0000000d0d7820 */ /* 0x004fc80000400000 */
[----:B-1----:R-:W-:Y:S01]  /*2a20*/  FFMA R26, R13, R27, R26 ;  /* 0x0000001b0d1a7223 */ /* 0x002fe2000000001a */
[----:B------:R-:W-:-:S04]  /*2a30*/  FMUL R13, R0, 108.5 ;  /* 0x42d90000000d7820 */ /* 0x000fc80000400000 */
[----:B------:R-:W-:-:S04]  /*2a40*/  FMUL.RZ R29, R13, 0.15915493667125701904 ;  /* 0x3e22f9830d1d7820 */ /* 0x000fc8000040c000 */
[----:B------:R-:W1:Y:S01]  /*2a50*/  MUFU.COS R13, R29 ;  /* 0x0000001d000d7308 */ /* 0x000e620000000000 */
[----:B------:R-:W-:-:S04]  /*2a60*/  FMUL R27, R0, 109.5 ;  /* 0x42db0000001b7820 */ /* 0x000fc80000400000 */
[----:B------:R-:W-:-:S04]  /*2a70*/  FMUL.RZ R27, R27, 0.15915493667125701904 ;  /* 0x3e22f9831b1b7820 */ /* 0x000fc8000040c000 */
[----:B0-----:R-:W0:Y:S01]  /*2a80*/  MUFU.COS R2, R27 ;  /* 0x0000001b00027308 */ /* 0x001e220000000000 */
[----:B------:R-:W-:-:S04]  /*2a90*/  FMUL R3, R14, 0.125 ;  /* 0x3e0000000e037820 */ /* 0x000fc80000400000 */
[----:B-1----:R-:W-:Y:S01]  /*2aa0*/  FFMA R13, R3, R13, R26 ;  /* 0x0000000d030d7223 */ /* 0x002fe2000000001a */
[----:B------:R-:W-:-:S04]  /*2ab0*/  FMUL R3, R0, 110.5 ;  /* 0x42dd000000037820 */ /* 0x000fc80000400000 */
[----:B------:R-:W-:Y:S01]  /*2ac0*/  FMUL.RZ R3, R3, 0.15915493667125701904 ;  /* 0x3e22f98303037820 */ /* 0x000fe2000040c000 */
[----:B---3--:R-:W-:-:S05]  /*2ad0*/  FMUL R14, R15, 0.125 ;  /* 0x3e0000000f0e7820 */ /* 0x008fca0000400000 */
[----:B------:R-:W1:Y:S01]  /*2ae0*/  MUFU.COS R3, R3 ;  /* 0x0000000300037308 */ /* 0x000e620000000000 */
[----:B------:R-:W-:Y:S01]  /*2af0*/  FMUL R15, R0, 111.5 ;  /* 0x42df0000000f7820 */ /* 0x000fe20000400000 */
[----:B0-----:R-:W-:-:S03]  /*2b00*/  FFMA R14, R14, R2, R13 ;  /* 0x000000020e0e7223 */ /* 0x001fc6000000000d */
[----:B------:R-:W-:Y:S01]  /*2b10*/  FMUL.RZ R13, R15, 0.15915493667125701904 ;  /* 0x3e22f9830f0d7820 */ /* 0x000fe2000040c000 */
[----:B------:R-:W-:Y:S01]  /*2b20*/  FMUL R2, R0, 112.5 ;  /* 0x42e1000000027820 */ /* 0x000fe20000400000 */
[----:B----4-:R-:W-:Y:S01]  /*2b30*/  FMUL R15, R6, 0.125 ;  /* 0x3e000000060f7820 */ /* 0x010fe20000400000 */
[----:B------:R-:W-:-:S03]  /*2b40*/  FMUL R6, R0, 113.5 ;  /* 0x42e3000000067820 */ /* 0x000fc60000400000 */
[----:B------:R-:W0:Y:S01]  /*2b50*/  MUFU.COS R13, R13 ;  /* 0x0000000d000d7308 */ /* 0x000e220000000000 */
[----:B------:R-:W-:Y:S01]  /*2b60*/  FMUL.RZ R2, R2, 0.15915493667125701904 ;  /* 0x3e22f98302027820 */ /* 0x000fe2000040c000 */
[----:B------:R-:W-:Y:S01]  /*2b70*/  FMUL.RZ R6, R6, 0.15915493667125701904 ;  /* 0x3e22f98306067820 */ /* 0x000fe2000040c000 */
[----:B-1----:R-:W-:Y:S01]  /*2b80*/  FFMA R14, R15, R3, R14 ;  /* 0x000000030f0e7223 */ /* 0x002fe2000000000e */
[----:B------:R-:W-:-:S04]  /*2b90*/  FMUL R3, R0, 114.5 ;  /* 0x42e5000000037820 */ /* 0x000fc80000400000 */
[----:B------:R-:W1:Y:S01]  /*2ba0*/  MUFU.COS R2, R2 ;  /* 0x0000000200027308 */ /* 0x000e620000000000 */
[----:B------:R-:W-:Y:S01]  /*2bb0*/  FMUL R26, R0, 115.5 ;  /* 0x42e70000001a7820 */ /* 0x000fe20000400000 */
[----:B------:R-:W-:Y:S01]  /*2bc0*/  FMUL.RZ R3, R3, 0.15915493667125701904 ;  /* 0x3e22f98303037820 */ /* 0x000fe2000040c000 */
[----:B-----5:R-:W-:-:S05]  /*2bd0*/  FMUL R5, R5, 0.125 ;  /* 0x3e00000005057820 */ /* 0x020fca0000400000 */
[----:B------:R-:W2:Y:S01]  /*2be0*/  MUFU.COS R6, R6 ;  /* 0x0000000600067308 */ /* 0x000ea20000000000 */
[----:B0-----:R-:W-:Y:S01]  /*2bf0*/  FFMA R15, R5, R13, R14 ;  /* 0x0000000d050f7223 */ /* 0x001fe2000000000e */
[----:B------:R-:W-:Y:S01]  /*2c00*/  FMUL.RZ R13, R26, 0.15915493667125701904 ;  /* 0x3e22f9831a0d7820 */ /* 0x000fe2000040c000 */
[----:B------:R-:W-:-:S05]  /*2c10*/  FMUL R5, R0, 116.5 ;  /* 0x42e9000000057820 */ /* 0x000fca0000400000 */
[----:B------:R-:W0:Y:S01]  /*2c20*/  MUFU.COS R3, R3 ;  /* 0x0000000300037308 */ /* 0x000e220000000000 */
[----:B------:R-:W-:Y:S01]  /*2c30*/  FMUL.RZ R5, R5, 0.15915493667125701904 ;  /* 0x3e22f98305057820 */ /* 0x000fe2000040c000 */
[----:B------:R-:W-:Y:S01]  /*2c40*/  FMUL R14, R7, 0.125 ;  /* 0x3e000000070e7820 */ /* 0x000fe20000400000 */
[----:B------:R-:W-:-:S05]  /*2c50*/  FMUL R7, R0, 117.5 ;  /* 0x42eb000000077820 */ /* 0x000fca0000400000 */
[----:B------:R-:W3:Y:S01]  /*2c60*/  MUFU.COS R13, R13 ;  /* 0x0000000d000d7308 */ /* 0x000ee20000000000 */
[----:B-1----:R-:W-:Y:S01]  /*2c70*/  FFMA R15, R14, R2, R15 ;  /* 0x000000020e0f7223 */ /* 0x002fe2000000000f */
[----:B------:R-:W-:Y:S01]  /*2c80*/  FMUL.RZ R2, R7, 0.15915493667125701904 ;  /* 0x3e22f98307027820 */ /* 0x000fe2000040c000 */
[----:B------:R-:W-:Y:S01]  /*2c90*/  FMUL R7, R0, 118.5 ;  /* 0x42ed000000077820 */ /* 0x000fe20000400000 */
[----:B------:R-:W-:-:S04]  /*2ca0*/  FMUL R8, R8, 0.125 ;  /* 0x3e00000008087820 */ /* 0x000fc80000400000 */
[----:B------:R-:W1:Y:S01]  /*2cb0*/  MUFU.COS R5, R5 ;  /* 0x0000000500057308 */ /* 0x000e620000000000 */
[----:B--2---:R-:W-:Y:S01]  /*2cc0*/  FFMA R8, R8, R6, R15 ;  /* 0x0000000608087223 */ /* 0x004fe2000000000f */
[----:B------:R-:W-:Y:S01]  /*2cd0*/  FMUL.RZ R6, R7, 0.15915493667125701904 ;  /* 0x3e22f98307067820 */ /* 0x000fe2000040c000 */
[----:B------:R-:W-:Y:S01]  /*2ce0*/  FMUL R7, R0, 119.5 ;  /* 0x42ef000000077820 */ /* 0x000fe20000400000 */
[----:B------:R-:W-:-:S04]  /*2cf0*/  FMUL R17, R17, 0.125 ;  /* 0x3e00000011117820 */ /* 0x000fc80000400000 */
[----:B------:R-:W2:Y:S01]  /*2d00*/  MUFU.COS R2, R2 ;  /* 0x0000000200027308 */ /* 0x000ea20000000000 */
[----:B0-----:R-:W-:Y:S01]  /*2d10*/  FFMA R8, R17, R3, R8 ;  /* 0x0000000311087223 */ /* 0x001fe20000000008 */
[----:B------:R-:W-:Y:S01]  /*2d20*/  FMUL.RZ R3, R7, 0.15915493667125701904 ;  /* 0x3e22f98307037820 */ /* 0x000fe2000040c000 */
[----:B------:R-:W-:Y:S01]  /*2d30*/  FMUL R7, R16, 0.125 ;  /* 0x3e00000010077820 */ /* 0x000fe20000400000 */
[----:B------:R-:W-:-:S04]  /*2d40*/  FMUL R14, R0, 120.5 ;  /* 0x42f10000000e7820 */ /* 0x000fc80000400000 */
[----:B------:R-:W0:Y:S01]  /*2d50*/  MUFU.COS R6, R6 ;  /* 0x0000000600067308 */ /* 0x000e220000000000 */
[----:B---3--:R-:W-:Y:S01]  /*2d60*/  FFMA R8, R7, R13, R8 ;  /* 0x0000000d07087223 */ /* 0x008fe20000000008 */
[----:B------:R-:W-:Y:S01]  /*2d70*/  FMUL R9, R9, 0.125 ;  /* 0x3e00000009097820 */ /* 0x000fe20000400000 */
[----:B------:R-:W-:Y:S01]  /*2d80*/  FMUL.RZ R7, R14, 0.15915493667125701904 ;  /* 0x3e22f9830e077820 */ /* 0x000fe2000040c000 */
[----:B------:R-:W-:Y:S02]  /*2d90*/  FMUL R13, R0, 121.5 ;  /* 0x42f30000000d7820 */ /* 0x000fe40000400000 */
[----:B-1----:R-:W-:Y:S02]  /*2da0*/  FFMA R9, R9, R5, R8 ;  /* 0x0000000509097223 */ /* 0x002fe40000000008 */
[----:B------:R-:W1:Y:S01]  /*2db0*/  MUFU.COS R3, R3 ;  /* 0x0000000300037308 */ /* 0x000e620000000000 */
[----:B------:R-:W-:Y:S01]  /*2dc0*/  FMUL R18, R18, 0.125 ;  /* 0x3e00000012127820 */ /* 0x000fe20000400000 */
[----:B------:R-:W-:Y:S01]  /*2dd0*/  FMUL.RZ R5, R13, 0.15915493667125701904 ;  /* 0x3e22f9830d057820 */ /* 0x000fe2000040c000 */
[----:B------:R-:W-:-:S02]  /*2de0*/  FMUL R8, R0, 122.5 ;  /* 0x42f5000000087820 */ /* 0x000fc40000400000 */
[----:B--2---:R-:W-:-:S03]  /*2df0*/  FFMA R9, R18, R2, R9 ;  /* 0x0000000212097223 */ /* 0x004fc60000000009 */
[----:B------:R-:W2:Y:S01]  /*2e00*/  MUFU.COS R7, R7 ;  /* 0x0000000700077308 */ /* 0x000ea20000000000 */
[----:B------:R-:W-:Y:S01]  /*2e10*/  FMUL.RZ R2, R8, 0.15915493667125701904 ;  /* 0x3e22f98308027820 */ /* 0x000fe2000040c000 */
[----:B------:R-:W-:Y:S01]  /*2e20*/  FMUL R8, R19, 0.125 ;  /* 0x3e00000013087820 */ /* 0x000fe20000400000 */
[----:B------:R-:W-:-:S05]  /*2e30*/  FMUL R13, R0, 123.5 ;  /* 0x42f70000000d7820 */ /* 0x000fca0000400000 */
[----:B------:R-:W3:Y:S01]  /*2e40*/  MUFU.COS R5, R5 ;  /* 0x0000000500057308 */ /* 0x000ee20000000000 */
[----:B0-----:R-:W-:Y:S01]  /*2e50*/  FFMA R14, R8, R6, R9 ;  /* 0x00000006080e7223 */ /* 0x001fe20000000009 */
[----:B------:R-:W-:Y:S01]  /*2e60*/  FMUL R9, R10, 0.125 ;  /* 0x3e0000000a097820 */ /* 0x000fe20000400000 */
[----:B------:R-:W-:Y:S01]  /*2e70*/  FMUL.RZ R6, R13, 0.15915493667125701904 ;  /* 0x3e22f9830d067820 */ /* 0x000fe2000040c000 */
[----:B------:R-:W-:-:S04]  /*2e80*/  FMUL R8, R0, 124.5 ;  /* 0x42f9000000087820 */ /* 0x000fc80000400000 */
[----:B------:R-:W0:Y:S01]  /*2e90*/  MUFU.COS R2, R2 ;  /* 0x0000000200027308 */ /* 0x000e220000000000 */
[----:B-1----:R-:W-:Y:S01]  /*2ea0*/  FFMA R14, R9, R3, R14 ;  /* 0x00000003090e7223 */ /* 0x002fe2000000000e */
[----:B------:R-:W-:Y:S01]  /*2eb0*/  FMUL R9, R20, 0.125 ;  /* 0x3e00000014097820 */ /* 0x000fe20000400000 */
[----:B------:R-:W-:Y:S01]  /*2ec0*/  FMUL.RZ R8, R8, 0.15915493667125701904 ;  /* 0x3e22f98308087820 */ /* 0x000fe2000040c000 */
[C---:B------:R-:W-:Y:S01]  /*2ed0*/  FMUL R3, R0.reuse, 125.5 ;  /* 0x42fb000000037820 */ /* 0x040fe20000400000 */
[----:B------:R-:W-:Y:S01]  /*2ee0*/  FMUL R23, R23, 0.125 ;  /* 0x3e00000017177820 */ /* 0x000fe20000400000 */
[----:B--2---:R-:W-:Y:S02]  /*2ef0*/  FFMA R14, R9, R7, R14 ;  /* 0x00000007090e7223 */ /* 0x004fe4000000000e */
[----:B------:R-:W1:Y:S01]  /*2f00*/  MUFU.COS R6, R6 ;  /* 0x0000000600067308 */ /* 0x000e620000000000 */
[----:B------:R-:W-:Y:S01]  /*2f10*/  FMUL.RZ R7, R3, 0.15915493667125701904 ;  /* 0x3e22f98303077820 */ /* 0x000fe2000040c000 */
[----:B---3--:R-:W-:Y:S01]  /*2f20*/  FFMA R5, R23, R5, R14 ;  /* 0x0000000517057223 */ /* 0x008fe2000000000e */
[----:B------:R-:W-:Y:S01]  /*2f30*/  FMUL R3, R0, 126.5 ;  /* 0x42fd000000037820 */ /* 0x000fe20000400000 */
[----:B------:R-:W-:-:S04]  /*2f40*/  FMUL R22, R22, 0.125 ;  /* 0x3e00000016167820 */ /* 0x000fc80000400000 */
[----:B------:R-:W2:Y:S01]  /*2f50*/  MUFU.COS R8, R8 ;  /* 0x0000000800087308 */ /* 0x000ea20000000000 */
[----:B0-----:R-:W-:Y:S01]  /*2f60*/  FFMA R9, R22, R2, R5 ;  /* 0x0000000216097223 */ /* 0x001fe20000000005 */
[----:B------:R-:W-:Y:S01]  /*2f70*/  FMUL.RZ R13, R3, 0.15915493667125701904 ;  /* 0x3e22f983030d7820 */ /* 0x000fe2000040c000 */
[----:B------:R-:W-:Y:S01]  /*2f80*/  FMUL R5, R0, 127.5 ;  /* 0x42ff000000057820 */ /* 0x000fe20000400000 */
[----:B------:R-:W0:Y:S01]  /*2f90*/  LDC.64 R2, c[0x4][0x10] ;  /* 0x01000400ff027b82 */ /* 0x000e220000000a00 */
[----:B------:R-:W-:-:S03]  /*2fa0*/  FMUL R10, R21, 0.125 ;  /* 0x3e000000150a7820 */ /* 0x000fc60000400000 */
[----:B------:R-:W3:Y:S01]  /*2fb0*/  MUFU.COS R7, R7 ;  /* 0x0000000700077308 */ /* 0x000ee20000000000 */
[----:B------:R-:W-:Y:S01]  /*2fc0*/  FMUL.RZ R14, R5, 0.15915493667125701904 ;  /* 0x3e22f983050e7820 */ /* 0x000fe2000040c000 */
[----:B-1----:R-:W-:Y:S01]  /*2fd0*/  FFMA R10, R10, R6, R9 ;  /* 0x000000060a0a7223 */ /* 0x002fe20000000009 */
[----:B------:R-:W-:-:S05]  /*2fe0*/  FMUL R11, R11, 0.125 ;  /* 0x3e0000000b0b7820 */ /* 0x000fca0000400000 */
[----:B------:R-:W1:Y:S01]  /*2ff0*/  MUFU.COS R0, R13 ;  /* 0x0000000d00007308 */ /* 0x000e620000000000 */
[----:B--2---:R-:W-:Y:S01]  /*3000*/  FFMA R8, R11, R8, R10 ;  /* 0x000000080b087223 */ /* 0x004fe2000000000a */
[----:B------:R-:W-:-:S06]  /*3010*/  FMUL R5, R12, 0.125 ;  /* 0x3e0000000c057820 */ /* 0x000fcc0000400000 */
[----:B------:R-:W2:Y:S01]  /*3020*/  MUFU.COS R6, R14 ;  /* 0x0000000e00067308 */ /* 0x000ea20000000000 */
[----:B---3--:R-:W-:Y:S01]  /*3030*/  FFMA R5, R5, R7, R8 ;  /* 0x0000000705057223 */ /* 0x008fe20000000008 */
[----:B------:R-:W-:Y:S01]  /*3040*/  FMUL R24, R24, 0.125 ;  /* 0x3e00000018187820 */ /* 0x000fe20000400000 */
[----:B------:R-:W-:Y:S01]  /*3050*/  FMUL R25, R25, 0.125 ;  /* 0x3e00000019197820 */ /* 0x000fe20000400000 */
[----:B0-----:R-:W-:-:S04]  /*3060*/  IMAD.WIDE.U32 R2, R4, 0x4, R2 ;  /* 0x0000000404027825 */ /* 0x001fc800078e0002 */
[----:B-1----:R-:W-:-:S04]  /*3070*/  FFMA R0, R24, R0, R5 ;  /* 0x0000000018007223 */ /* 0x002fc80000000005 */
[----:B--2---:R-:W-:-:S05]  /*3080*/  FFMA R25, R25, R6, R0 ;  /* 0x0000000619197223 */ /* 0x004fca0000000000 */
[----:B------:R-:W-:Y:S01]  /*3090*/  STG.E desc[UR4][R2.64], R25 ;  /* 0x0000001902007986 */ /* 0x000fe2000c101904 */
[----:B------:R-:W-:Y:S05]  /*30a0*/  EXIT ;  /* 0x000000000000794d */ /* 0x000fea0003800000 */
.L_x_15:
        /* <DEDUP_REMOVED lines=13> */
.L_x_59:


//--------------------- .text._Z11printKernelv    --------------------------
	.section	.text._Z11printKernelv,"ax",@progbits
	.align	128
        .global         _Z11printKernelv
        .type           _Z11printKernelv,@function
        .size           _Z11printKernelv,(.L_x_56 - _Z11printKernelv)
        .other          _Z11printKernelv,@"STO_CUDA_ENTRY STV_DEFAULT"
_Z11printKernelv:
.text._Z11printKernelv:
[----:B------:R-:W0:Y:S08]  /*0000*/  LDC R1, c[0x0][0x37c] ;  /* 0x0000df00ff017b82 */ /* 0x000e300000000800 */
[----:B------:R-:W1:Y:S01]  /*0010*/  LDC.64 R6, c[0x4][RZ] ;  /* 0x01000000ff067b82 */ /* 0x000e620000000a00 */
[----:B------:R-:W1:Y:S01]  /*0020*/  LDCU.64 UR36, c[0x0][0x358] ;  /* 0x00006b00ff2477ac */ /* 0x000e620008000a00 */
[----:B0-----:R-:W-:Y:S01]  /*0030*/  VIADD R1, R1, 0xffffffe0 ;  /* 0xffffffe001017836 */ /* 0x001fe20000000000 */
[----:B------:R-:W0:Y:S01]  /*0040*/  LDCU UR4, c[0x0][0x2f8] ;  /* 0x00005f00ff0477ac */ /* 0x000e220008000800 */
[----:B------:R-:W2:Y:S01]  /*0050*/  LDCU.64 UR6, c[0x4][0x20] ;  /* 0x01000400ff0677ac */ /* 0x000ea20008000a00 */
[----:B-1----:R1:W3:Y:S01]  /*0060*/  LDG.E R6, desc[UR36][R6.64] ;  /* 0x0000002406067981 */ /* 0x0022e2000c1e1900 */
[----:B------:R-:W-:Y:S01]  /*0070*/  MOV R22, 0x40 ;  /* 0x0000004000167802 */ /* 0x000fe20000000f00 */
[----:B------:R-:W4:Y:S01]  /*0080*/  LDCU UR5, c[0x0][0x2fc] ;  /* 0x00005f80ff0577ac */ /* 0x000f220008000800 */
[----:B0-----:R-:W-:Y:S01]  /*0090*/  IADD3 R2, P0, PT, R1, UR4, RZ ;  /* 0x0000000401027c10 */ /* 0x001fe2000ff1e0ff */
[----:B------:R0:W-:Y:S01]  /*00a0*/  STL [R1], RZ ;  /* 0x000000ff01007387 */ /* 0x0001e20000100800 */
[----:B------:R0:W0:Y:S01]  /*00b0*/  LDC.64 R10, c[0x4][R22] ;  /* 0x01000000160a7b82 */ /* 0x0000220000000a00 */
[----:B--2---:R-:W-:-:S02]  /*00c0*/  IMAD.U32 R4, RZ, RZ, UR6 ;  /* 0x00000006ff047e24 */ /* 0x004fc4000f8e00ff */
[----:B------:R-:W-:Y:S02]  /*00d0*/  IMAD.U32 R5, RZ, RZ, UR7 ;  /* 0x00000007ff057e24 */ /* 0x000fe4000f8e00ff */
[----:B------:R-:W-:Y:S01]  /*00e0*/  IMAD.MOV.U32 R17, RZ, RZ, RZ ;  /* 0x000000ffff117224 */ /* 0x000fe200078e00ff */
[----:B----4-:R-:W-:-:S05]  /*00f0*/  IADD3.X R16, PT, PT, RZ, UR5, RZ, P0, !PT ;  /* 0x00000005ff107c10 */ /* 0x010fca00087fe4ff */
[----:B-1----:R-:W-:Y:S01]  /*0100*/  IMAD.MOV.U32 R7, RZ, RZ, R16 ;  /* 0x000000ffff077224 */ /* 0x002fe200078e0010 */
[----:B---3--:R1:W2:Y:S02]  /*0110*/  F2F.F64.F32 R8, R6 ;  /* 0x0000000600087310 */ /* 0x0082a40000201800 */
[----:B-1----:R-:W-:Y:S01]  /*0120*/  MOV R6, R2 ;  /* 0x0000000200067202 */ /* 0x002fe20000000f00 */
[----:B0-2---:R1:W-:Y:S06]  /*0130*/  STL.64 [R1+0x8], R8 ;  /* 0x0000080801007387 */ /* 0x0053ec0000100a00 */
[----:B------:R-:W-:-:S07]  /*0140*/  LEPC R20, `(.L_x_16) ;  /* 0x000000001014794e */ /* 0x000fce0000000000 */
[----:B-1----:R-:W-:Y:S05]  /*0150*/  CALL.ABS.NOINC R10 ;  /* 0x000000000a007343 */ /* 0x002fea0003c00000 */
.L_x_16:
[----:B------:R-:W0:Y:S01]  /*0160*/  LDC.64 R12, c[0x4][RZ] ;  /* 0x01000000ff0c7b82 */ /* 0x000e220000000a00 */
[----:B------:R-:W-:Y:S01]  /*0170*/  IMAD.MOV.U32 R10, RZ, RZ, 0x1 ;  /* 0x00000001ff0a7424 */ /* 0x000fe200078e00ff */
[----:B------:R-:W1:Y:S01]  /*0180*/  LDCU.64 UR4, c[0x4][0x20] ;  /* 0x01000400ff0477ac */ /* 0x000e620008000a00 */
[----:B0-----:R-:W2:Y:S05]  /*0190*/  LDG.E R0, desc[UR36][R12.64+0x4] ;  /* 0x000004240c007981 */ /* 0x001eaa000c1e1900 */
[----:B------:R0:W3:Y:S01]  /*01a0*/  LDC.64 R14, c[0x4][R22] ;  /* 0x01000000160e7b82 */ /* 0x0000e20000000a00 */
[----:B-1----:R-:W-:Y:S01]  /*01b0*/  MOV R4, UR4 ;  /* 0x0000000400047c02 */ /* 0x002fe20008000f00 */
[----:B------:R-:W-:Y:S01]  /*01c0*/  IMAD.U32 R5, RZ, RZ, UR5 ;  /* 0x00000005ff057e24 */ /* 0x000fe2000f8e00ff */
[----:B------:R0:W-:Y:S01]  /*01d0*/  STL [R1], R10 ;  /* 0x0000000a01007387 */ /* 0x0001e20000100800 */
[----:B------:R-:W-:Y:S01]  /*01e0*/  IMAD.MOV.U32 R6, RZ, RZ, R2 ;  /* 0x000000ffff067224 */ /* 0x000fe200078e0002 */
[----:B------:R-:W-:Y:S01]  /*01f0*/  MOV R7, R16 ;  /* 0x0000001000077202 */ /* 0x000fe20000000f00 */
[----:B--2---:R-:W1:Y:S02]  /*0200*/  F2F.F64.F32 R8, R0 ;  /* 0x0000000000087310 */ /* 0x004e640000201800 */
[----:B-1-3--:R0:W-:Y:S04]  /*0210*/  STL.64 [R1+0x8], R8 ;  /* 0x0000080801007387 */ /* 0x00a1e80000100a00 */
[----:B------:R-:W-:-:S07]  /*0220*/  LEPC R20, `(.L_x_17) ;  /* 0x000000001014794e */ /* 0x000fce0000000000 */
[----:B0-----:R-:W-:Y:S05]  /*0230*/  CALL.ABS.NOINC R14 ;  /* 0x000000000e007343 */ /* 0x001fea0003c00000 */
.L_x_17:
[----:B------:R-:W0:Y:S01]  /*0240*/  LDC.64 R12, c[0x4][RZ] ;  /* 0x01000000ff0c7b82 */ /* 0x000e220000000a00 */
[----:B------:R-:W-:Y:S01]  /*0250*/  IMAD.MOV.U32 R10, RZ, RZ, 0x2 ;  /* 0x00000002ff0a7424 */ /* 0x000fe200078e00ff */
[----:B------:R-:W1:Y:S01]  /*0260*/  LDCU.64 UR4, c[0x4][0x20] ;  /* 0x01000400ff0477ac */ /* 0x000e620008000a00 */
[----:B0-----:R-:W2:Y:S05]  /*0270*/  LDG.E R0, desc[UR36][R12.64+0x8] ;  /* 0x000008240c007981 */ /* 0x001eaa000c1e1900 */
[----:B------:R0:W3:Y:S01]  /*0280*/  LDC.64 R14, c[0x4][R22] ;  /* 0x01000000160e7b82 */ /* 0x0000e20000000a00 */
[----:B-1----:R-:W-:Y:S01]  /*0290*/  IMAD.U32 R4, RZ, RZ, UR4 ;  /* 0x00000004ff047e24 */ /* 0x002fe2000f8e00ff */
[----:B------:R-:W-:Y:S01]  /*02a0*/  MOV R5, UR5 ;  /* 0x0000000500057c02 */ /* 0x000fe20008000f00 */
[----:B------:R0:W-:Y:S01]  /*02b0*/  STL [R1], R10 ;  /* 0x0000000a01007387 */ /* 0x0001e20000100800 */
[----:B------:R-:W-:-:S02]  /*02c0*/  IMAD.MOV.U32 R6, RZ, RZ, R2 ;  /* 0x000000ffff067224 */ /* 0x000fc400078e0002 */
[----:B------:R-:W-:Y:S01]  /*02d0*/  IMAD.MOV.U32 R7, RZ, RZ, R16 ;  /* 0x000000ffff077224 */ /* 0x000fe200078e0010 */
[----:B--2---:R-:W1:Y:S02]  /*02e0*/  F2F.F64.F32 R8, R0 ;  /* 0x0000000000087310 */ /* 0x004e640000201800 */
[----:B-1-3--:R0:W-:Y:S04]  /*02f0*/  STL.64 [R1+0x8], R8 ;  /* 0x0000080801007387 */ /* 0x00a1e80000100a00 */
[----:B------:R-:W-:-:S07]  /*0300*/  LEPC R20, `(.L_x_18) ;  /* 0x000000001014794e */ /* 0x000fce0000000000 */
[----:B0-----:R-:W-:Y:S05]  /*0310*/  CALL.ABS.NOINC R14 ;  /* 0x000000000e007343 */ /* 0x001fea0003c00000 */
.L_x_18:
[----:B------:R-:W0:Y:S01]  /*0320*/  LDC.64 R12, c[0x4][RZ] ;  /* 0x01000000ff0c7b82 */ /* 0x000e220000000a00 */
[----:B------:R-:W-:Y:S01]  /*0330*/  HFMA2 R10, -RZ, RZ, 0, 1.78813934326171875e-07 ;  /* 0x00000003ff0a7431 */ /* 0x000fe200000001ff */
[----:B------:R-:W1:Y:S01]  /*0340*/  LDCU.64 UR4, c[0x4][0x20] ;  /* 0x01000400ff0477ac */ /* 0x000e620008000a00 */
[----:B0-----:R-:W2:Y:S05]  /*0350*/  LDG.E R0, desc[UR36][R12.64+0xc] ;  /* 0x00000c240c007981 */ /* 0x001eaa000c1e1900 */
[----:B------:R0:W3:Y:S01]  /*0360*/  LDC.64 R14, c[0x4][R22] ;  /* 0x01000000160e7b82 */ /* 0x0000e20000000a00 */
[----:B-1----:R-:W-:Y:S01]  /*0370*/  IMAD.U32 R4, RZ, RZ, UR4 ;  /* 0x00000004ff047e24 */ /* 0x002fe2000f8e00ff */
[----:B------:R-:W-:Y:S01]  /*0380*/  MOV R6, R2 ;  /* 0x0000000200067202 */ /* 0x000fe20000000f00 */
[----:B------:R0:W-:Y:S01]  /*0390*/  STL [R1], R10 ;  /* 0x0000000a01007387 */ /* 0x0001e20000100800 */
[----:B------:R-:W-:-:S02]  /*03a0*/  IMAD.U32 R5, RZ, RZ, UR5 ;  /* 0x00000005ff057e24 */ /* 0x000fc4000f8e00ff */
[----:B------:R-:W-:Y:S01]  /*03b0*/  IMAD.MOV.U32 R7, RZ, RZ, R16 ;  /* 0x000000ffff077224 */ /* 0x000fe200078e0010 */
[----:B--2---:R-:W1:Y:S02]  /*03c0*/  F2F.F64.F32 R8, R0 ;  /* 0x0000000000087310 */ /* 0x004e640000201800 */
[----:B-1-3--:R0:W-:Y:S04]  /*03d0*/  STL.64 [R1+0x8], R8 ;  /* 0x0000080801007387 */ /* 0x00a1e80000100a00 */
[----:B------:R-:W-:-:S07]  /*03e0*/  LEPC R20, `(.L_x_19) ;  /* 0x000000001014794e */ /* 0x000fce0000000000 */
[----:B0-----:R-:W-:Y:S05]  /*03f0*/  CALL.ABS.NOINC R14 ;  /* 0x000000000e007343 */ /* 0x001fea0003c00000 */
.L_x_19:
        /* <DEDUP_REMOVED lines=14> */
.L_x_20:
        /* <DEDUP_REMOVED lines=14> */
.L_x_21:
[----:B------:R-:W0:Y:S01]  /*05c0*/  LDC.64 R12, c[0x4][RZ] ;  /* 0x01000000ff0c7b82 */ /* 0x000e220000000a00 */
[----:B------:R-:W-:Y:S01]  /*05d0*/  HFMA2 R10, -RZ, RZ, 0, 3.5762786865234375e-07 ;  /* 0x00000006ff0a7431 */ /* 0x000fe200000001ff */
        /* <DEDUP_REMOVED lines=12> */
.L_x_22:
        /* <DEDUP_REMOVED lines=14> */
.L_x_23:
        /* <DEDUP_REMOVED lines=14> */
.L_x_24:
[----:B------:R-:W0:Y:S01]  /*0860*/  LDC.64 R12, c[0x4][RZ] ;  /* 0x01000000ff0c7b82 */ /* 0x000e220000000a00 */
[----:B------:R-:W-:Y:S01]  /*0870*/  HFMA2 R10, -RZ, RZ, 0, 5.36441802978515625e-07 ;  /* 0x00000009ff0a7431 */ /* 0x000fe200000001ff */
        /* <DEDUP_REMOVED lines=12> */
.L_x_25:
[----:B------:R-:W0:Y:S01]  /*0940*/  LDC.64 R6, c[0x4][0x8] ;  /* 0x01000200ff067b82 */ /* 0x000e220000000a00 */
[----:B------:R-:W1:Y:S07]  /*0950*/  LDCU.64 UR4, c[0x4][0x28] ;  /* 0x01000500ff0477ac */ /* 0x000e6e0008000a00 */
[----:B------:R-:W2:Y:S01]  /*0960*/  LDC.64 R10, c[0x4][0x18] ;  /* 0x01000600ff0a7b82 */ /* 0x000ea20000000a00 */
[----:B0-----:R0:W3:Y:S04]  /*0970*/  LDG.E R0, desc[UR36][R6.64] ;  /* 0x0000002406007981 */ /* 0x0010e8000c1e1900 */
[----:B--2---:R-:W2:Y:S03]  /*0980*/  LDG.E.64 R10, desc[UR36][R10.64] ;  /* 0x000000240a0a7981 */ /* 0x004ea6000c1e1b00 */
[----:B------:R4:W2:Y:S01]  /*0990*/  LDC.64 R12, c[0x4][R22] ;  /* 0x01000000160c7b82 */ /* 0x0008a20000000a00 */
[----:B-1----:R-:W-:Y:S01]  /*09a0*/  IMAD.U32 R4, RZ, RZ, UR4 ;  /* 0x00000004ff047e24 */ /* 0x002fe2000f8e00ff */
[----:B------:R-:W-:Y:S01]  /*09b0*/  MOV R5, UR5 ;  /* 0x0000000500057c02 */ /* 0x000fe20008000f00 */
[----:B------:R4:W-:Y:S01]  /*09c0*/  STL [R1], RZ ;  /* 0x000000ff01007387 */ /* 0x0009e20000100800 */
[----:B0-----:R-:W-:-:S02]  /*09d0*/  IMAD.MOV.U32 R6, RZ, RZ, R2 ;  /* 0x000000ffff067224 */ /* 0x001fc400078e0002 */
[----:B------:R-:W-:Y:S01]  /*09e0*/  IMAD.MOV.U32 R7, RZ, RZ, R16 ;  /* 0x000000ffff077224 */ /* 0x000fe200078e0010 */
[----:B------:R4:W-:Y:S01]  /*09f0*/  STL [R1+0x10], RZ ;  /* 0x000010ff01007387 */ /* 0x0009e20000100800 */
[----:B---3--:R-:W0:Y:S03]  /*0a00*/  F2F.F64.F32 R8, R0 ;  /* 0x0000000000087310 */ /* 0x008e260000201800 */
[----:B--2---:R4:W-:Y:S04]  /*0a10*/  STL.64 [R1+0x18], R10 ;  /* 0x0000180a01007387 */ /* 0x0049e80000100a00 */
[----:B0-----:R4:W-:Y:S02]  /*0a20*/  STL.64 [R1+0x8], R8 ;  /* 0x0000080801007387 */ /* 0x0019e40000100a00 */
[----:B------:R-:W-:-:S07]  /*0a30*/  LEPC R20, `(.L_x_26) ;  /* 0x000000001014794e */ /* 0x000fce0000000000 */
[----:B----4-:R-:W-:Y:S05]  /*0a40*/  CALL.ABS.NOINC R12 ;  /* 0x000000000c007343 */ /* 0x010fea0003c00000 */
.L_x_26:
[----:B------:R-:W0:Y:S08]  /*0a50*/  LDC.64 R6, c[0x4][0x8] ;  /* 0x01000200ff067b82 */ /* 0x000e300000000a00 */
[----:B------:R-:W1:Y:S01]  /*0a60*/  LDC.64 R10, c[0x4][0x18] ;  /* 0x01000600ff0a7b82 */ /* 0x000e620000000a00 */
[----:B------:R-:W-:Y:S01]  /*0a70*/  HFMA2 R12, -RZ, RZ, 0, 5.9604644775390625e-08 ;  /* 0x00000001ff0c7431 */ /* 0x000fe200000001ff */
[----:B------:R-:W2:Y:S01]  /*0a80*/  LDCU.64 UR4, c[0x4][0x28] ;  /* 0x01000500ff0477ac */ /* 0x000ea20008000a00 */
[----:B0-----:R0:W3:Y:S04]  /*0a90*/  LDG.E R0, desc[UR36][R6.64+0x4] ;  /* 0x0000042406007981 */ /* 0x0010e8000c1e1900 */
[----:B-1----:R-:W4:Y:S01]  /*0aa0*/  LDG.E.64 R10, desc[UR36][R10.64+0x8] ;  /* 0x000008240a0a7981 */ /* 0x002f22000c1e1b00 */
[----:B------:R1:W1:Y:S01]  /*0ab0*/  LDC.64 R14, c[0x4][R22] ;  /* 0x01000000160e7b82 */ /* 0x0002620000000a00 */
[----:B--2---:R-:W-:Y:S01]  /*0ac0*/  IMAD.U32 R4, RZ, RZ, UR4 ;  /* 0x00000004ff047e24 */ /* 0x004fe2000f8e00ff */
[----:B0-----:R-:W-:Y:S01]  /*0ad0*/  MOV R6, R2 ;  /* 0x0000000200067202 */ /* 0x001fe20000000f00 */
[----:B------:R0:W-:Y:S01]  /*0ae0*/  STL [R1], R12 ;  /* 0x0000000c01007387 */ /* 0x0001e20000100800 */
[----:B------:R-:W-:-:S02]  /*0af0*/  IMAD.U32 R5, RZ, RZ, UR5 ;  /* 0x00000005ff057e24 */ /* 0x000fc4000f8e00ff */
[----:B------:R-:W-:Y:S01]  /*0b00*/  IMAD.MOV.U32 R7, RZ, RZ, R16 ;  /* 0x000000ffff077224 */ /* 0x000fe200078e0010 */
[----:B------:R0:W-:Y:S01]  /*0b10*/  STL [R1+0x10], R12 ;  /* 0x0000100c01007387 */ /* 0x0001e20000100800 */
[----:B---3--:R-:W2:Y:S03]  /*0b20*/  F2F.F64.F32 R8, R0 ;  /* 0x0000000000087310 */ /* 0x008ea60000201800 */
[----:B----4-:R0:W-:Y:S04]  /*0b30*/  STL.64 [R1+0x18], R10 ;  /* 0x0000180a01007387 */ /* 0x0101e80000100a00 */
[----:B-12---:R0:W-:Y:S02]  /*0b40*/  STL.64 [R1+0x8], R8 ;  /* 0x0000080801007387 */ /* 0x0061e40000100a00 */
[----:B------:R-:W-:-:S07]  /*0b50*/  LEPC R20, `(.L_x_27) ;  /* 0x000000001014794e */ /* 0x000fce0000000000 */
[----:B0-----:R-:W-:Y:S05]  /*0b60*/  CALL.ABS.NOINC R14 ;  /* 0x000000000e007343 */ /* 0x001fea0003c00000 */
.L_x_27:
[----:B------:R-:W0:Y:S08]  /*0b70*/  LDC.64 R6, c[0x4][0x8] ;  /* 0x01000200ff067b82 */ /* 0x000e300000000a00 */
[----:B------:R-:W1:Y:S01]  /*0b80*/  LDC.64 R10, c[0x4][0x18] ;  /* 0x01000600ff0a7b82 */ /* 0x000e620000000a00 */
[----:B------:R-:W-:Y:S01]  /*0b90*/  IMAD.MOV.U32 R12, RZ, RZ, 0x2 ;  /* 0x00000002ff0c7424 */ /* 0x000fe200078e00ff */
[----:B------:R-:W2:Y:S01]  /*0ba0*/  LDCU.64 UR4, c[0x4][0x28] ;  /* 0x01000500ff0477ac */ /* 0x000ea20008000a00 */
[----:B0-----:R0:W3:Y:S04]  /*0bb0*/  LDG.E R0, desc[UR36][R6.64+0x8] ;  /* 0x0000082406007981 */ /* 0x0010e8000c1e1900 */
[----:B-1----:R-:W4:Y:S01]  /*0bc0*/  LDG.E.64 R10, desc[UR36][R10.64+0x10] ;  /* 0x000010240a0a7981 */ /* 0x002f22000c1e1b00 */
[----:B------:R1:W1:Y:S01]  /*0bd0*/  LDC.64 R14, c[0x4][R22] ;  /* 0x01000000160e7b82 */ /* 0x0002620000000a00 */
[----:B--2---:R-:W-:Y:S01]  /*0be0*/  MOV R4, UR4 ;  /* 0x0000000400047c02 */ /* 0x004fe20008000f00 */
[----:B------:R-:W-:Y:S01]  /*0bf0*/  IMAD.U32 R5, RZ, RZ, UR5 ;  /* 0x00000005ff057e24 */ /* 0x000fe2000f8e00ff */
[----:B------:R2:W-:Y:S01]  /*0c00*/  STL [R1], R12 ;  /* 0x0000000c01007387 */ /* 0x0005e20000100800 */
[----:B0-----:R-:W-:Y:S01]  /*0c10*/  IMAD.MOV.U32 R6, RZ, RZ, R2 ;  /* 0x000000ffff067224 */ /* 0x001fe200078e0002 */
[----:B------:R-:W-:-:S02]  /*0c20*/  MOV R7, R16 ;  /* 0x0000001000077202 */ /* 0x000fc40000000f00 */
[----:B------:R2:W-:Y:S01]  /*0c30*/  STL [R1+0x10], R12 ;  /* 0x0000100c01007387 */ /* 0x0005e20000100800 */
[----:B---3--:R-:W0:Y:S03]  /*0c40*/  F2F.F64.F32 R8, R0 ;  /* 0x0000000000087310 */ /* 0x008e260000201800 */
[----:B----4-:R2:W-:Y:S04]  /*0c50*/  STL.64 [R1+0x18], R10 ;  /* 0x0000180a01007387 */ /* 0x0105e80000100a00 */
[----:B01----:R2:W-:Y:S02]  /*0c60*/  STL.64 [R1+0x8], R8 ;  /* 0x0000080801007387 */ /* 0x0035e40000100a00 */
[----:B------:R-:W-:-:S07]  /*0c70*/  LEPC R20, `(.L_x_28) ;  /* 0x000000001014794e */ /* 0x000fce0000000000 */
[----:B--2---:R-:W-:Y:S05]  /*0c80*/  CALL.ABS.NOINC R14 ;  /* 0x000000000e007343 */ /* 0x004fea0003c00000 */
.L_x_28:
[----:B------:R-:W0:Y:S08]  /*0c90*/  LDC.64 R6, c[0x4][0x8] ;  /* 0x01000200ff067b82 */ /* 0x000e300000000a00 */
[----:B------:R-:W1:Y:S01]  /*0ca0*/  LDC.64 R10, c[0x4][0x18] ;  /* 0x01000600ff0a7b82 */ /* 0x000e620000000a00 */
[----:B------:R-:W-:Y:S01]  /*0cb0*/  IMAD.MOV.U32 R12, RZ, RZ, 0x3 ;  /* 0x00000003ff0c7424 */ /* 0x000fe200078e00ff */
[----:B------:R-:W2:Y:S01]  /*0cc0*/  LDCU.64 UR4, c[0x4][0x28] ;  /* 0x01000500ff0477ac */ /* 0x000ea20008000a00 */
[----:B0-----:R0:W3:Y:S04]  /*0cd0*/  LDG.E R0, desc[UR36][R6.64+0xc] ;  /* 0x00000c2406007981 */ /* 0x0010e8000c1e1900 */
[----:B-1----:R-:W4:Y:S01]  /*0ce0*/  LDG.E.64 R10, desc[UR36][R10.64+0x18] ;  /* 0x000018240a0a7981 */ /* 0x002f22000c1e1b00 */
[----:B------:R1:W1:Y:S01]  /*0cf0*/  LDC.64 R14, c[0x4][R22] ;  /* 0x01000000160e7b82 */ /* 0x0002620000000a00 */
[----:B--2---:R-:W-:Y:S01]  /*0d00*/  IMAD.U32 R4, RZ, RZ, UR4 ;  /* 0x00000004ff047e24 */ /* 0x004fe2000f8e00ff */
[----:B------:R-:W-:Y:S01]  /*0d10*/  MOV R5, UR5 ;  /* 0x0000000500057c02 */ /* 0x000fe20008000f00 */
[----:B------:R2:W-:Y:S01]  /*0d20*/  STL [R1], R12 ;  /* 0x0000000c01007387 */ /* 0x0005e20000100800 */
[----:B0-----:R-:W-:-:S02]  /*0d30*/  IMAD.MOV.U32 R6, RZ, RZ, R2 ;  /* 0x000000ffff067224 */ /* 0x001fc400078e0002 */
[----:B------:R-:W-:Y:S01]  /*0d40*/  IMAD.MOV.U32 R7, RZ, RZ, R16 ;  /* 0x000000ffff077224 */ /* 0x000fe200078e0010 */
[----:B------:R2:W-:Y:S01]  /*0d50*/  STL [R1+0x10], R12 ;  /* 0x0000100c01007387 */ /* 0x0005e20000100800 */
[----:B---3--:R-:W0:Y:S03]  /*0d60*/  F2F.F64.F32 R8, R0 ;  /* 0x0000000000087310 */ /* 0x008e260000201800 */
[----:B----4-:R2:W-:Y:S04]  /*0d70*/  STL.64 [R1+0x18], R10 ;  /* 0x0000180a01007387 */ /* 0x0105e80000100a00 */
[----:B01----:R2:W-:Y:S02]  /*0d80*/  STL.64 [R1+0x8], R8 ;  /* 0x0000080801007387 */ /* 0x0035e40000100a00 */
[----:B------:R-:W-:-:S07]  /*0d90*/  LEPC R20, `(.L_x_29) ;  /* 0x000000001014794e */ /* 0x000fce0000000000 */
[----:B--2---:R-:W-:Y:S05]  /*0da0*/  CALL.ABS.NOINC R14 ;  /* 0x000000000e007343 */ /* 0x004fea0003c00000 */
.L_x_29:
[----:B------:R-:W0:Y:S08]  /*0db0*/  LDC.64 R6, c[0x4][0x8] ;  /* 0x01000200ff067b82 */ /* 0x000e300000000a00 */
[----:B------:R-:W1:Y:S01]  /*0dc0*/  LDC.64 R10, c[0x4][0x18] ;  /* 0x01000600ff0a7b82 */ /* 0x000e620000000a00 */
[----:B------:R-:W-:Y:S01]  /*0dd0*/  HFMA2 R12, -RZ, RZ, 0, 2.384185791015625e-07 ;  /* 0x00000004ff0c7431 */ /* 0x000fe200000001ff */
        /* <DEDUP_REMOVED lines=15> */
.L_x_30:
        /* <DEDUP_REMOVED lines=18> */
.L_x_31:
        /* <DEDUP_REMOVED lines=18> */
.L_x_32:
[----:B------:R-:W0:Y:S08]  /*1110*/  LDC.64 R6, c[0x4][0x8] ;  /* 0x01000200ff067b82 */ /* 0x000e300000000a00 */
[----:B------:R-:W1:Y:S01]  /*1120*/  LDC.64 R10, c[0x4][0x18] ;  /* 0x01000600ff0a7b82 */ /* 0x000e620000000a00 */
[----:B------:R-:W-:Y:S01]  /*1130*/  HFMA2 R12, -RZ, RZ, 0, 4.17232513427734375e-07 ;  /* 0x00000007ff0c7431 */ /* 0x000fe200000001ff */
        /* <DEDUP_REMOVED lines=15> */
.L_x_33:
[----:B------:R-:W0:Y:S01]  /*1230*/  LDC.64 R4, c[0x4][0x8] ;  /* 0x01000200ff047b82 */ /* 0x000e220000000a00 */
[----:B------:R-:W1:Y:S07]  /*1240*/  LDCU.64 UR6, c[0x4][0x8] ;  /* 0x01000100ff0677ac */ /* 0x000e6e0008000a00 */
[----:B------:R-:W2:Y:S01]  /*1250*/  LDC.64 R12, c[0x4][0x18] ;  /* 0x01000600ff0c7b82 */ /* 0x000ea20000000a00 */
[----:B------:R-:W3:Y:S01]  /*1260*/  LDCU.64 UR4, c[0x4][0x18] ;  /* 0x01000300ff0477ac */ /* 0x000ee20008000a00 */
[----:B------:R-:W-:Y:S01]  /*1270*/  HFMA2 R0, -RZ, RZ, 0, 4.76837158203125e-07 ;  /* 0x00000008ff007431 */ /* 0x000fe200000001ff */
[----:B------:R-:W4:Y:S01]  /*1280*/  LDCU.64 UR8, c[0x4][0x28] ;  /* 0x01000500ff0877ac */ /* 0x000f220008000a00 */
[----:B0-----:R4:W5:Y:S04]  /*1290*/  LDG.E R4, desc[UR36][R4.64+0x20] ;  /* 0x0000202404047981 */ /* 0x001968000c1e1900 */
[----:B--2---:R-:W2:Y:S01]  /*12a0*/  LDG.E.64 R12, desc[UR36][R12.64+0x40] ;  /* 0x000040240c0c7981 */ /* 0x004ea2000c1e1b00 */
[----:B------:R0:W0:Y:S01]  /*12b0*/  LDC.64 R8, c[0x4][R22] ;  /* 0x0100000016087b82 */ /* 0x0000220000000a00 */
[----:B-1----:R-:W-:Y:S01]  /*12c0*/  UIADD3 UR6, UP0, UPT, UR6, 0x20, URZ ;  /* 0x0000002006067890 */ /* 0x002fe2000ff1e0ff */
[----:B----4-:R-:W-:Y:S01]  /*12d0*/  MOV R5, UR9 ;  /* 0x0000000900057c02 */ /* 0x010fe20008000f00 */
[----:B------:R1:W-:Y:S01]  /*12e0*/  STL [R1], R0 ;  /* 0x0000000001007387 */ /* 0x0003e20000100800 */
[----:B---3--:R-:W-:Y:S01]  /*12f0*/  UIADD3 UR4, UP1, UPT, UR4, 0x40, URZ ;  /* 0x0000004004047890 */ /* 0x008fe2000ff3e0ff */
[----:B------:R-:W-:Y:S01]  /*1300*/  IMAD.MOV.U32 R6, RZ, RZ, R2 ;  /* 0x000000ffff067224 */ /* 0x000fe200078e0002 */
[----:B------:R-:W-:Y:S01]  /*1310*/  UIADD3.X UR7, UPT, UPT, URZ, UR7, URZ, UP0, !UPT ;  /* 0x00000007ff077290 */ /* 0x000fe200087fe4ff */
[----:B------:R1:W-:Y:S01]  /*1320*/  STL [R1+0x10], R0 ;  /* 0x0000100001007387 */ /* 0x0003e20000100800 */
[----:B------:R-:W-:Y:S01]  /*1330*/  UIADD3.X UR5, UPT, UPT, URZ, UR5, URZ, UP1, !UPT ;  /* 0x00000005ff057290 */ /* 0x000fe20008ffe4ff */
[----:B------:R-:W-:Y:S01]  /*1340*/  MOV R7, R16 ;  /* 0x0000001000077202 */ /* 0x000fe20000000f00 */
[----:B------:R-:W-:Y:S01]  /*1350*/  IMAD.U32 R18, RZ, RZ, UR6 ;  /* 0x00000006ff127e24 */ /* 0x000fe2000f8e00ff */
[----:B------:R-:W-:Y:S01]  /*1360*/  MOV R19, UR4 ;  /* 0x0000000400137c02 */ /* 0x000fe20008000f00 */
[----:B------:R-:W-:-:S02]  /*1370*/  IMAD.U32 R25, RZ, RZ, UR7 ;  /* 0x00000007ff197e24 */ /* 0x000fc4000f8e00ff */
[----:B------:R-:W-:Y:S01]  /*1380*/  MOV R24, UR5 ;  /* 0x0000000500187c02 */ /* 0x000fe20008000f00 */
[----:B-----5:R3:W4:Y:S01]  /*1390*/  F2F.F64.F32 R10, R4 ;  /* 0x00000004000a7310 */ /* 0x0207220000201800 */
[----:B--2---:R1:W-:Y:S01]  /*13a0*/  STL.64 [R1+0x18], R12 ;  /* 0x0000180c01007387 */ /* 0x0043e20000100a00 */
[----:B---3--:R-:W-:-:S03]  /*13b0*/  IMAD.U32 R4, RZ, RZ, UR8 ;  /* 0x00000008ff047e24 */ /* 0x008fc6000f8e00ff */
[----:B0---4-:R1:W-:Y:S04]  /*13c0*/  STL.64 [R1+0x8], R10 ;  /* 0x0000080a01007387 */ /* 0x0113e80000100a00 */
[----:B------:R-:W-:-:S07]  /*13d0*/  LEPC R20, `(.L_x_34) ;  /* 0x000000001014794e */ /* 0x000fce0000000000 */
[----:B-1----:R-:W-:Y:S05]  /*13e0*/  CALL.ABS.NOINC R8 ;  /* 0x0000000008007343 */ /* 0x002fea0003c00000 */
.L_x_34:
        /* <DEDUP_REMOVED lines=10> */
[----:B0-----:R-:W-:Y:S01]  /*1490*/  MOV R6, R2 ;  /* 0x0000000200067202 */ /* 0x001fe20000000f00 */
[----:B------:R-:W-:-:S02]  /*14a0*/  IMAD.MOV.U32 R7, RZ, RZ, R16 ;  /* 0x000000ffff077224 */ /* 0x000fc400078e0010 */
[----:B------:R2:W-:Y:S01]  /*14b0*/  STL [R1+0x10], R14 ;  /* 0x0000100e01007387 */ /* 0x0005e20000100800 */
[----:B---3--:R-:W0:Y:S03]  /*14c0*/  F2F.F64.F32 R10, R0 ;  /* 0x00000000000a7310 */ /* 0x008e260000201800 */
[----:B----4-:R2:W-:Y:S04]  /*14d0*/  STL.64 [R1+0x18], R12 ;  /* 0x0000180c01007387 */ /* 0x0105e80000100a00 */
[----:B01----:R2:W-:Y:S02]  /*14e0*/  STL.64 [R1+0x8], R10 ;  /* 0x0000080a01007387 */ /* 0x0035e40000100a00 */
[----:B------:R-:W-:-:S07]  /*14f0*/  LEPC R20, `(.L_x_35) ;  /* 0x000000001014794e */ /* 0x000fce0000000000 */
[----:B--2---:R-:W-:Y:S05]  /*1500*/  CALL.ABS.NOINC R8 ;  /* 0x0000000008007343 */ /* 0x004fea0003c00000 */
.L_x_35:
[----:B------:R-:W0:Y:S01]  /*1510*/  LDC.64 R10, c[0x4][0x10] ;  /* 0x01000400ff0a7b82 */ /* 0x000e220000000a00 */
[----:B------:R-:W1:Y:S01]  /*1520*/  LDCU.64 UR4, c[0x4][0x30] ;  /* 0x01000600ff0477ac */ /* 0x000e620008000a00 */
[----:B0-----:R-:W2:Y:S06]  /*1530*/  LDG.E R10, desc[UR36][R10.64] ;  /* 0x000000240a0a7981 */ /* 0x001eac000c1e1900 */
[----:B------:R0:W3:Y:S01]  /*1540*/  LDC.64 R8, c[0x4][R22] ;  /* 0x0100000016087b82 */ /* 0x0000e20000000a00 */
[----:B-1----:R-:W-:Y:S01]  /*1550*/  MOV R4, UR4 ;  /* 0x0000000400047c02 */ /* 0x002fe20008000f00 */
[----:B------:R-:W-:Y:S01]  /*1560*/  IMAD.U32 R5, RZ, RZ, UR5 ;  /* 0x00000005ff057e24 */ /* 0x000fe2000f8e00ff */
[----:B------:R0:W-:Y:S01]  /*1570*/  STL [R1], RZ ;  /* 0x000000ff01007387 */ /* 0x0001e20000100800 */
[----:B------:R-:W-:Y:S01]  /*1580*/  MOV R6, R2 ;  /* 0x0000000200067202 */ /* 0x000fe20000000f00 */
[----:B------:R-:W-:Y:S01]  /*1590*/  IMAD.MOV.U32 R7, RZ, RZ, R16 ;  /* 0x000000ffff077224 */ /* 0x000fe200078e0010 */
[----:B--2---:R-:W1:Y:S02]  /*15a0*/  F2F.F64.F32 R12, R10 ;  /* 0x0000000a000c7310 */ /* 0x004e640000201800 */
[----:B-1-3--:R0:W-:Y:S04]  /*15b0*/  STL.64 [R1+0x8], R12 ;  /* 0x0000080c01007387 */ /* 0x00a1e80000100a00 */
[----:B------:R-:W-:-:S07]  /*15c0*/  LEPC R20, `(.L_x_36) ;  /* 0x000000001014794e */ /* 0x000fce0000000000 */
[----:B0-----:R-:W-:Y:S05]  /*15d0*/  CALL.ABS.NOINC R8 ;  /* 0x0000000008007343 */ /* 0x001fea0003c00000 */
.L_x_36:
[----:B------:R-:W0:Y:S01]  /*15e0*/  LDC.64 R12, c[0x4][0x10] ;  /* 0x01000400ff0c7b82 */ /* 0x000e220000000a00 */
[----:B------:R-:W-:Y:S01]  /*15f0*/  HFMA2 R14, -RZ, RZ, 0, 5.9604644775390625e-08 ;  /* 0x00000001ff0e7431 */ /* 0x000fe200000001ff */
[----:B------:R-:W1:Y:S01]  /*1600*/  LDCU.64 UR4, c[0x4][0x30] ;  /* 0x01000600ff0477ac */ /* 0x000e620008000a00 */
[----:B0-----:R-:W2:Y:S05]  /*1610*/  LDG.E R0, desc[UR36][R12.64+0x4] ;  /* 0x000004240c007981 */ /* 0x001eaa000c1e1900 */
[----:B------:R0:W3:Y:S01]  /*1620*/  LDC.64 R8, c[0x4][R22] ;  /* 0x0100000016087b82 */ /* 0x0000e20000000a00 */
[----:B-1----:R-:W-:Y:S01]  /*1630*/  IMAD.U32 R4, RZ, RZ, UR4 ;  /* 0x00000004ff047e24 */ /* 0x002fe2000f8e00ff */
[----:B------:R-:W-:Y:S01]  /*1640*/  MOV R5, UR5 ;  /* 0x0000000500057c02 */ /* 0x000fe20008000f00 */
[----:B------:R0:W-:Y:S01]  /*1650*/  STL [R1], R14 ;  /* 0x0000000e01007387 */ /* 0x0001e20000100800 */
[----:B------:R-:W-:Y:S01]  /*1660*/  IMAD.MOV.U32 R6, RZ, RZ, R2 ;  /* 0x000000ffff067224 */ /* 0x000fe200078e0002 */
[----:B------:R-:W-:Y:S01]  /*1670*/  MOV R7, R16 ;  /* 0x0000001000077202 */ /* 0x000fe20000000f00 */
[----:B--2---:R-:W1:Y:S02]  /*1680*/  F2F.F64.F32 R10, R0 ;  /* 0x00000000000a7310 */ /* 0x004e640000201800 */
[----:B-1-3--:R0:W-:Y:S04]  /*1690*/  STL.64 [R1+0x8], R10 ;  /* 0x0000080a01007387 */ /* 0x00a1e80000100a00 */
[----:B------:R-:W-:-:S07]  /*16a0*/  LEPC R20, `(.L_x_37) ;  /* 0x000000001014794e */ /* 0x000fce0000000000 */
[----:B0-----:R-:W-:Y:S05]  /*16b0*/  CALL.ABS.NOINC R8 ;  /* 0x0000000008007343 */ /* 0x001fea0003c00000 */
.L_x_37:
        /* <DEDUP_REMOVED lines=8> */
[----:B------:R-:W-:Y:S01]  /*1740*/  MOV R6, R2 ;  /* 0x0000000200067202 */ /* 0x000fe20000000f00 */
[----:B------:R-:W-:Y:S01]  /*1750*/  IMAD.MOV.U32 R7, RZ, RZ, R16 ;  /* 0x000000ffff077224 */ /* 0x000fe200078e0010 */
[----:B--2---:R-:W1:Y:S02]  /*1760*/  F2F.F64.F32 R10, R0 ;  /* 0x00000000000a7310 */ /* 0x004e640000201800 */
[----:B-1-3--:R0:W-:Y:S04]  /*1770*/  STL.64 [R1+0x8], R10 ;  /* 0x0000080a01007387 */ /* 0x00a1e80000100a00 */
[----:B------:R-:W-:-:S07]  /*1780*/  LEPC R20, `(.L_x_38) ;  /* 0x000000001014794e */ /* 0x000fce0000000000 */
[----:B0-----:R-:W-:Y:S05]  /*1790*/  CALL.ABS.NOINC R8 ;  /* 0x0000000008007343 */ /* 0x001fea0003c00000 */
.L_x_38:
[----:B------:R-:W0:Y:S01]  /*17a0*/  LDC.64 R12, c[0x4][0x10] ;  /* 0x01000400ff0c7b82 */ /* 0x000e220000000a00 */
[----:B------:R-:W-:Y:S01]  /*17b0*/  HFMA2 R14, -RZ, RZ, 0, 1.78813934326171875e-07 ;  /* 0x00000003ff0e7431 */ /* 0x000fe200000001ff */
        /* <DEDUP_REMOVED lines=12> */
.L_x_39:
        /* <DEDUP_REMOVED lines=14> */
.L_x_40:
[----:B------:R-:W0:Y:S01]  /*1960*/  LDC.64 R12, c[0x4][0x10] ;  /* 0x01000400ff0c7b82 */ /* 0x000e220000000a00 */
[----:B------:R-:W-:Y:S01]  /*1970*/  HFMA2 R14, -RZ, RZ, 0, 2.98023223876953125e-07 ;  /* 0x00000005ff0e7431 */ /* 0x000fe200000001ff */
        /* <DEDUP_REMOVED lines=12> */
.L_x_41:
        /* <DEDUP_REMOVED lines=14> */
.L_x_42:
[----:B------:R-:W0:Y:S01]  /*1b20*/  LDC.64 R12, c[0x4][0x10] ;  /* 0x01000400ff0c7b82 */ /* 0x000e220000000a00 */
[----:B------:R-:W-:Y:S01]  /*1b30*/  HFMA2 R14, -RZ, RZ, 0, 4.17232513427734375e-07 ;  /* 0x00000007ff0e7431 */ /* 0x000fe200000001ff */
        /* <DEDUP_REMOVED lines=12> */
.L_x_43:
        /* <DEDUP_REMOVED lines=14> */
.L_x_44:
[----:B------:R-:W0:Y:S01]  /*1ce0*/  LDC.64 R10, c[0x4][0x10] ;  /* 0x01000400ff0a7b82 */ /* 0x000e220000000a00 */
[----:B------:R-:W-:Y:S01]  /*1cf0*/  HFMA2 R12, -RZ, RZ, 0, 5.36441802978515625e-07 ;  /* 0x00000009ff0c7431 */ /* 0x000fe200000001ff */
[----:B------:R-:W1:Y:S01]  /*1d00*/  LDCU.64 UR4, c[0x4][0x30] ;  /* 0x01000600ff0477ac */ /* 0x000e620008000a00 */
[----:B0-----:R-:W2:Y:S05]  /*1d10*/  LDG.E R0, desc[UR36][R10.64+0x24] ;  /* 0x000024240a007981 */ /* 0x001eaa000c1e1900 */
[----:B------:R-:W0:Y:S01]  /*1d20*/  LDC.64 R22, c[0x4][R22] ;  /* 0x0100000016167b82 */ /* 0x000e220000000a00 */
[----:B-1----:R-:W-:Y:S01]  /*1d30*/  IMAD.U32 R4, RZ, RZ, UR4 ;  /* 0x00000004ff047e24 */ /* 0x002fe2000f8e00ff */
[----:B------:R-:W-:Y:S01]  /*1d40*/  MOV R5, UR5 ;  /* 0x0000000500057c02 */ /* 0x000fe20008000f00 */
[----:B------:R1:W-:Y:S01]  /*1d50*/  STL [R1], R12 ;  /* 0x0000000c01007387 */ /* 0x0003e20000100800 */
[----:B------:R-:W-:Y:S01]  /*1d60*/  IMAD.MOV.U32 R6, RZ, RZ, R2 ;  /* 0x000000ffff067224 */ /* 0x000fe200078e0002 */
[----:B------:R-:W-:Y:S01]  /*1d70*/  MOV R7, R16 ;  /* 0x0000001000077202 */ /* 0x000fe20000000f00 */
[----:B--2---:R-:W2:Y:S02]  /*1d80*/  F2F.F64.F32 R8, R0 ;  /* 0x0000000000087310 */ /* 0x004ea40000201800 */
[----:B0-2---:R1:W-:Y:S04]  /*1d90*/  STL.64 [R1+0x8], R8 ;  /* 0x0000080801007387 */ /* 0x0053e80000100a00 */
[----:B------:R-:W-:-:S07]  /*1da0*/  LEPC R20, `(.L_x_45) ;  /* 0x000000001014794e */ /* 0x000fce0000000000 */
[----:B-1----:R-:W-:Y:S05]  /*1db0*/  CALL.ABS.NOINC R22 ;  /* 0x0000000016007343 */ /* 0x002fea0003c00000 */
.L_x_45:
[----:B------:R-:W-:Y:S01]  /*1dc0*/  BSSY.RECONVERGENT B0, `(.L_x_46) ;  /* 0x000005d000007945 */ /* 0x000fe20003800200 */
[----:B------:R-:W-:-:S07]  /*1dd0*/  CS2R R22, SRZ ;  /* 0x0000000000167805 */ /* 0x000fce000001ff00 */
.L_x_47:
[----:B------:R-:W-:Y:S01]  /*1de0*/  IMAD.MOV.U32 R4, RZ, RZ, R18 ;  /* 0x000000ffff047224 */ /* 0x000fe200078e0012 */
[----:B------:R-:W-:-:S05]  /*1df0*/  MOV R5, R25 ;  /* 0x0000001900057202 */ /* 0x000fca0000000f00 */
[----:B------:R-:W2:Y:S01]  /*1e00*/  LDG.E R3, desc[UR36][R4.64+-0x20] ;  /* 0xffffe02404037981 */ /* 0x000ea2000c1e1900 */
[----:B------:R-:W-:Y:S01]  /*1e10*/  IMAD.MOV.U32 R6, RZ, RZ, R19 ;  /* 0x000000ffff067224 */ /* 0x000fe200078e0013 */
[----:B------:R-:W-:Y:S02]  /*1e20*/  MOV R7, R24 ;  /* 0x0000001800077202 */ /* 0x000fe40000000f00 */
[----:B------:R-:W3:Y:S04]  /*1e30*/  LDG.E R28, desc[UR36][R4.64+-0x1c] ;  /* 0xffffe424041c7981 */ /* 0x000ee8000c1e1900 */
[----:B------:R-:W4:Y:S04]  /*1e40*/  LDG.E.64 R8, desc[UR36][R6.64+-0x40] ;  /* 0xffffc02406087981 */ /* 0x000f28000c1e1b00 */
[----:B------:R-:W5:Y:S04]  /*1e50*/  LDG.E.64 R10, desc[UR36][R6.64+-0x38] ;  /* 0xffffc824060a7981 */ /* 0x000f68000c1e1b00 */
[----:B------:R-:W5:Y:S04]  /*1e60*/  LDG.E R27, desc[UR36][R4.64+-0x18] ;  /* 0xffffe824041b7981 */ /* 0x000f68000c1e1900 */
[----:B------:R-:W5:Y:S04]  /*1e70*/  LDG.E R25, desc[UR36][R4.64+-0x14] ;  /* 0xffffec2404197981 */ /* 0x000f68000c1e1900 */
[----:B------:R-:W5:Y:S04]  /*1e80*/  LDG.E.64 R14, desc[UR36][R6.64+-0x30] ;  /* 0xffffd024060e7981 */ /* 0x000f68000c1e1b00 */
[----:B------:R-:W5:Y:S04]  /*1e90*/  LDG.E.64 R20, desc[UR36][R6.64+-0x28] ;  /* 0xffffd82406147981 */ /* 0x000f68000c1e1b00 */
[----:B------:R-:W5:Y:S04]  /*1ea0*/  LDG.E R0, desc[UR36][R4.64+-0x10] ;  /* 0xfffff02404007981 */ /* 0x000f68000c1e1900 */
[----:B------:R-:W5:Y:S04]  /*1eb0*/  LDG.E.64 R12, desc[UR36][R6.64+-0x20] ;  /* 0xffffe024060c7981 */ /* 0x000f68000c1e1b00 */
[----:B------:R-:W5:Y:S04]  /*1ec0*/  LDG.E R29, desc[UR36][R4.64+-0xc] ;  /* 0xfffff424041d7981 */ /* 0x000f68000c1e1900 */
[----:B------:R-:W5:Y:S04]  /*1ed0*/  LDG.E R24, desc[UR36][R4.64+-0x8] ;  /* 0xfffff82404187981 */ /* 0x000f68000c1e1900 */
[----:B------:R-:W5:Y:S01]  /*1ee0*/  LDG.E R26, desc[UR36][R4.64] ;  /* 0x00000024041a7981 */ /* 0x000f62000c1e1900 */
[----:B--2---:R0:W4:Y:S03]  /*1ef0*/  F2F.F64.F32 R18, R3 ;  /* 0x0000000300127310 */ /* 0x0041260000201800 */
[----:B0-----:R-:W2:Y:S01]  /*1f00*/  LDG.E R3, desc[UR36][R4.64+-0x4] ;  /* 0xfffffc2404037981 */ /* 0x001ea2000c1e1900 */
[----:B----4-:R-:W-:-:S03]  /*1f10*/  DADD R8, R18, -R8 ;  /* 0x0000000012087229 */ /* 0x010fc60000000808 */
[----:B------:R-:W4:Y:S05]  /*1f20*/  LDG.E.64 R18, desc[UR36][R6.64+-0x18] ;  /* 0xffffe82406127981 */ /* 0x000f2a000c1e1b00 */
[----:B------:R-:W-:Y:S01]  /*1f30*/  DFMA R8, R8, R8, R22 ;  /* 0x000000080808722b */ /* 0x000fe20000000016 */
[----:B---3--:R0:W5:Y:S02]  /*1f40*/  F2F.F64.F32 R22, R28 ;  /* 0x0000001c00167310 */ /* 0x0081640000201800 */
[----:B0-----:R-:W3:Y:S01]  /*1f50*/  LDG.E R28, desc[UR36][R4.64+0x4] ;  /* 0x00000424041c7981 */ /* 0x001ee2000c1e1900 */
[----:B-----5:R-:W-:-:S05]  /*1f60*/  DADD R10, R22, -R10 ;  /* 0x00000000160a7229 */ /* 0x020fca000000080a */
[----:B------:R0:W1:Y:S03]  /*1f70*/  F2F.F64.F32 R22, R27 ;  /* 0x0000001b00167310 */ /* 0x0000660000201800 */
[----:B------:R-:W-:-:S05]  /*1f80*/  DFMA R10, R10, R10, R8 ;  /* 0x0000000a0a0a722b */ /* 0x000fca0000000008 */
[----:B------:R-:W5:Y:S01]  /*1f90*/  F2F.F64.F32 R8, R25 ;  /* 0x0000001900087310 */ /* 0x000f620000201800 */
[----:B0-----:R-:W3:Y:S01]  /*1fa0*/  LDG.E R27, desc[UR36][R4.64+0x8] ;  /* 0x00000824041b7981 */ /* 0x001ee2000c1e1900 */
[----:B-1----:R-:W-:-:S03]  /*1fb0*/  DADD R14, R22, -R14 ;  /* 0x00000000160e7229 */ /* 0x002fc6000000080e */
[----:B------:R-:W3:Y:S01]  /*1fc0*/  LDG.E.64 R22, desc[UR36][R6.64+-0x10] ;  /* 0xfffff02406167981 */ /* 0x000ee2000c1e1b00 */
[----:B-----5:R-:W-:-:S03]  /*1fd0*/  DADD R20, R8, -R20 ;  /* 0x0000000008147229 */ /* 0x020fc60000000814 */
[----:B------:R-:W5:Y:S01]  /*1fe0*/  LDG.E.64 R8, desc[UR36][R6.64+-0x8] ;  /* 0xfffff82406087981 */ /* 0x000f62000c1e1b00 */
[----:B------:R-:W-:Y:S02]  /*1ff0*/  DFMA R10, R14, R14, R10 ;  /* 0x0000000e0e0a722b */ /* 0x000fe4000000000a */
[----:B------:R0:W1:Y:S06]  /*2000*/  F2F.F64.F32 R14, R0 ;  /* 0x00000000000e7310 */ /* 0x00006c0000201800 */
[----:B------:R-:W-:Y:S02]  /*2010*/  DFMA R20, R20, R20, R10 ;  /* 0x000000141414722b */ /* 0x000fe4000000000a */
[----:B------:R-:W5:Y:S01]  /*2020*/  LDG.E.64 R10, desc[UR36][R6.64] ;  /* 0x00000024060a7981 */ /* 0x000f62000c1e1b00 */
[----:B------:R-:W-:Y:S03]  /*2030*/  F2F.F64.F32 R24, R24 ;  /* 0x0000001800187310 */ /* 0x000fe60000201800 */
[----:B0-----:R-:W5:Y:S01]  /*2040*/  LDG.E R0, desc[UR36][R4.64+0xc] ;  /* 0x00000c2404007981 */ /* 0x001f62000c1e1900 */
[----:B-1----:R-:W-:-:S03]  /*2050*/  DADD R12, R14, -R12 ;  /* 0x000000000e0c7229 */ /* 0x002fc6000000080c */
[----:B------:R-:W5:Y:S05]  /*2060*/  LDG.E.64 R14, desc[UR36][R6.64+0x8] ;  /* 0x00000824060e7981 */ /* 0x000f6a000c1e1b00 */
[----:B------:R-:W-:Y:S01]  /*2070*/  DFMA R12, R12, R12, R20 ;  /* 0x0000000c0c0c722b */ /* 0x000fe20000000014 */
[----:B------:R-:W4:Y:S02]  /*2080*/  F2F.F64.F32 R20, R29 ;  /* 0x0000001d00147310 */ /* 0x000f240000201800 */
[----:B----4-:R-:W-:Y:S01]  /*2090*/  DADD R18, R20, -R18 ;  /* 0x0000000014127229 */ /* 0x010fe20000000812 */
[----:B------:R-:W4:Y:S07]  /*20a0*/  LDG.E.64 R20, desc[UR36][R6.64+0x10] ;  /* 0x0000102406147981 */ /* 0x000f2e000c1e1b00 */
[----:B------:R-:W-:Y:S01]  /*20b0*/  DFMA R18, R18, R18, R12 ;  /* 0x000000121212722b */ /* 0x000fe2000000000c */
[----:B--2---:R0:W5:Y:S02]  /*20c0*/  F2F.F64.F32 R12, R3 ;  /* 0x00000003000c7310 */ /* 0x0041640000201800 */
[----:B0-----:R-:W2:Y:S01]  /*20d0*/  LDG.E R3, desc[UR36][R4.64+0x18] ;  /* 0x0000182404037981 */ /* 0x001ea2000c1e1900 */
[----:B---3--:R-:W-:-:S03]  /*20e0*/  DADD R22, R24, -R22 ;  /* 0x0000000018167229 */ /* 0x008fc60000000816 */
[----:B------:R-:W3:Y:S04]  /*20f0*/  LDG.E R25, desc[UR36][R4.64+0x10] ;  /* 0x0000102404197981 */ /* 0x000ee8000c1e1900 */
[----:B------:R-:W2:Y:S01]  /*2100*/  LDG.E R24, desc[UR36][R4.64+0x14] ;  /* 0x0000142404187981 */ /* 0x000ea2000c1e1900 */
[----:B-----5:R-:W-:Y:S02]  /*2110*/  DADD R8, R12, -R8 ;  /* 0x000000000c087229 */ /* 0x020fe40000000808 */
[----:B------:R-:W-:Y:S01]  /*2120*/  DFMA R18, R22, R22, R18 ;  /* 0x000000161612722b */ /* 0x000fe20000000012 */
[----:B------:R0:W1:Y:S07]  /*2130*/  F2F.F64.F32 R22, R26 ;  /* 0x0000001a00167310 */ /* 0x00006e0000201800 */
[----:B------:R-:W-:Y:S01]  /*2140*/  DFMA R18, R8, R8, R18 ;  /* 0x000000080812722b */ /* 0x000fe20000000012 */
[----:B------:R-:W5:Y:S01]  /*2150*/  LDG.E.64 R8, desc[UR36][R6.64+0x18] ;  /* 0x0000182406087981 */ /* 0x000f62000c1e1b00 */
[----:B------:R-:W1:Y:S03]  /*2160*/  F2F.F64.F32 R12, R28 ;  /* 0x0000001c000c7310 */ /* 0x000e660000201800 */
[----:B0-----:R-:W2:Y:S01]  /*2170*/  LDG.E R26, desc[UR36][R4.64+0x1c] ;  /* 0x00001c24041a7981 */ /* 0x001ea2000c1e1900 */
[----:B-1----:R-:W-:-:S03]  /*2180*/  DADD R22, R22, -R10 ;  /* 0x0000000016167229 */ /* 0x002fc6000000080a */
[----:B------:R-:W2:Y:S05]  /*2190*/  LDG.E.64 R10, desc[UR36][R6.64+0x20] ;  /* 0x00002024060a7981 */ /* 0x000eaa000c1e1b00 */
[----:B------:R-:W-:Y:S02]  /*21a0*/  DFMA R18, R22, R22, R18 ;  /* 0x000000161612722b */ /* 0x000fe40000000012 */
[----:B------:R-:W-:Y:S01]  /*21b0*/  DADD R14, R12, -R14 ;  /* 0x000000000c0e7229 */ /* 0x000fe2000000080e */
[----:B------:R-:W4:Y:S01]  /*21c0*/  F2F.F64.F32 R22, R27 ;  /* 0x0000001b00167310 */ /* 0x000f220000201800 */
[----:B------:R-:W2:Y:S06]  /*21d0*/  LDG.E.64 R12, desc[UR36][R6.64+0x28] ;  /* 0x00002824060c7981 */ /* 0x000eac000c1e1b00 */
[----:B------:R-:W-:Y:S01]  /*21e0*/  DFMA R14, R14, R14, R18 ;  /* 0x0000000e0e0e722b */ /* 0x000fe20000000012 */
[----:B------:R-:W2:Y:S01]  /*21f0*/  LDG.E.64 R18, desc[UR36][R6.64+0x30] ;  /* 0x0000302406127981 */ /* 0x000ea2000c1e1b00 */
[----:B----4-:R-:W-:-:S03]  /*2200*/  DADD R20, R22, -R20 ;  /* 0x0000000016147229 */ /* 0x010fc60000000814 */
[----:B------:R-:W4:Y:S05]  /*2210*/  LDG.E.64 R22, desc[UR36][R6.64+0x38] ;  /* 0x0000382406167981 */ /* 0x000f2a000c1e1b00 */
[----:B------:R-:W-:Y:S02]  /*2220*/  DFMA R14, R20, R20, R14 ;  /* 0x00000014140e722b */ /* 0x000fe4000000000e */
[----:B------:R-:W5:Y:S01]  /*2230*/  F2F.F64.F32 R20, R0 ;  /* 0x0000000000147310 */ /* 0x000f620000201800 */
[----:B------:R-:W-:-:S07]  /*2240*/  VIADD R17, R17, 0x10 ;  /* 0x0000001011117836 */ /* 0x000fce0000000000 */
[----:B---3--:R-:W0:Y:S01]  /*2250*/  F2F.F64.F32 R28, R25 ;  /* 0x00000019001c7310 */ /* 0x008e220000201800 */
[----:B-----5:R-:W-:-:S07]  /*2260*/  DADD R8, R20, -R8 ;  /* 0x0000000014087229 */ /* 0x020fce0000000808 */
[----:B--2---:R-:W1:Y:S01]  /*2270*/  F2F.F64.F32 R20, R24 ;  /* 0x0000001800147310 */ /* 0x004e620000201800 */
[----:B------:R-:W-:Y:S02]  /*2280*/  DFMA R14, R8, R8, R14 ;  /* 0x00000008080e722b */ /* 0x000fe4000000000e */
[----:B0-----:R-:W-:-:S05]  /*2290*/  DADD R10, R28, -R10 ;  /* 0x000000001c0a7229 */ /* 0x001fca000000080a */
[----:B------:R-:W0:Y:S03]  /*22a0*/  F2F.F64.F32 R8, R3 ;  /* 0x0000000300087310 */ /* 0x000e260000201800 */
[----:B------:R-:W-:-:S05]  /*22b0*/  DFMA R14, R10, R10, R14 ;  /* 0x0000000a0a0e722b */ /* 0x000fca000000000e */
[----:B------:R-:W4:Y:S01]  /*22c0*/  F2F.F64.F32 R26, R26 ;  /* 0x0000001a001a7310 */ /* 0x000f220000201800 */
[----:B-1----:R-:W-:Y:S01]  /*22d0*/  DADD R12, R20, -R12 ;  /* 0x00000000140c7229 */ /* 0x002fe2000000080c */
[----:B------:R-:W-:Y:S01]  /*22e0*/  ISETP.NE.AND P0, PT, R17, 0x80, PT ;  /* 0x000000801100780c */ /* 0x000fe20003f05270 */
[----:B0-----:R-:W-:-:S06]  /*22f0*/  DADD R8, R8, -R18 ;  /* 0x0000000008087229 */ /* 0x001fcc0000000812 */
[----:B------:R-:W-:Y:S01]  /*2300*/  DFMA R14, R12, R12, R14 ;  /* 0x0000000c0c0e722b */ /* 0x000fe2000000000e */
[----:B------:R-:W-:-:S07]  /*2310*/  IADD3 R19, P2, PT, R6, 0x80, RZ ;  /* 0x0000008006137810 */ /* 0x000fce0007f5e0ff */
[----:B------:R-:W-:Y:S01]  /*2320*/  DFMA R14, R8, R8, R14 ;  /* 0x00000008080e722b */ /* 0x000fe2000000000e */
[----:B------:R-:W-:Y:S01]  /*2330*/  IADD3 R18, P1, PT, R4, 0x40, RZ ;  /* 0x0000004004127810 */ /* 0x000fe20007f3e0ff */
[----:B------:R-:W-:-:S03]  /*2340*/  IMAD.X R24, RZ, RZ, R7, P2 ;  /* 0x000000ffff187224 */ /* 0x000fc600010e0607 */
[----:B------:R-:W-:Y:S01]  /*2350*/  IADD3.X R25, PT, PT, RZ, R5, RZ, P1, !PT ;  /* 0x00000005ff197210 */ /* 0x000fe20000ffe4ff */
[----:B----4-:R-:W-:-:S08]  /*2360*/  DADD R22, R26, -R22 ;  /* 0x000000001a167229 */ /* 0x010fd00000000816 */
[----:B------:R-:W-:Y:S01]  /*2370*/  DFMA R22, R22, R22, R14 ;  /* 0x000000161616722b */ /* 0x000fe2000000000e */
[----:B------:R-:W-:Y:S10]  /*2380*/  @P0 BRA `(.L_x_47) ;  /* 0xfffffff800940947 */ /* 0x000ff4000383ffff */
[----:B------:R-:W-:Y:S05]  /*2390*/  BSYNC.RECONVERGENT B0 ;  /* 0x0000000000007941 */ /* 0x000fea0003800200 */
.L_x_46:
[----:B------:R-:W-:Y:S01]  /*23a0*/  DMUL R22, R22, 0.0078125 ;  /* 0x3f80000016167828 */ /* 0x000fe20000000000 */
[----:B------:R-:W-:Y:S05]  /*23b0*/  BSSY.RECONVERGENT B0, `(.L_x_48) ;  /* 0x000000e000007945 */ /* 0x000fea0003800200 */
[----:B------:R-:W0:Y:S02]  /*23c0*/  F2F.F32.F64 R3, R22 ;  /* 0x0000001600037310 */ /* 0x000e240000301000 */
[----:B0-----:R-:W-:-:S06]  /*23d0*/  IADD3 R0, PT, PT, R3, -0xd000000, RZ ;  /* 0xf300000003007810 */ /* 0x001fcc0007ffe0ff */
[----:B------:R0:W1:Y:S01]  /*23e0*/  MUFU.RSQ R4, R3 ;  /* 0x0000000300047308 */ /* 0x0000620000001400 */
[----:B------:R-:W-:-:S13]  /*23f0*/  ISETP.GT.U32.AND P0, PT, R0, 0x727fffff, PT ;  /* 0x727fffff0000780c */ /* 0x000fda0003f04070 */
[----:B0-----:R-:W-:Y:S05]  /*2400*/  @!P0 BRA `(.L_x_49) ;  /* 0x0000000000108947 */ /* 0x001fea0003800000 */
[----:B------:R-:W-:-:S07]  /*2410*/  MOV R8, 0x2430 ;  /* 0x0000243000087802 */ /* 0x000fce0000000f00 */
[----:B-1----:R-:W-:Y:S05]  /*2420*/  CALL.REL.NOINC `($__internal_2_$__cuda_sm20_sqrt_rn_f32_slowpath) ;  /* 0x00000000004c7944 */ /* 0x002fea0003c00000 */
[----:B------:R-:W-:Y:S01]  /*2430*/  IMAD.MOV.U32 R0, RZ, RZ, R3 ;  /* 0x000000ffff007224 */ /* 0x000fe200078e0003 */
[----:B------:R-:W-:Y:S06]  /*2440*/  BRA `(.L_x_50) ;  /* 0x0000000000107947 */ /* 0x000fec0003800000 */
.L_x_49:
[----:B-1----:R-:W-:Y:S01]  /*2450*/  FMUL.FTZ R0, R3, R4 ;  /* 0x0000000403007220 */ /* 0x002fe20000410000 */
[----:B------:R-:W-:-:S03]  /*2460*/  FMUL.FTZ R4, R4, 0.5 ;  /* 0x3f00000004047820 */ /* 0x000fc60000410000 */
[----:B------:R-:W-:-:S04]  /*2470*/  FFMA R3, -R0, R0, R3 ;  /* 0x0000000000037223 */ /* 0x000fc80000000103 */
[----:B------:R-:W-:-:S07]  /*2480*/  FFMA R0, R3, R4, R0 ;  /* 0x0000000403007223 */ /* 0x000fce0000000000 */
.L_x_50:
[----:B------:R-:W-:Y:S05]  /*2490*/  BSYNC.RECONVERGENT B0 ;  /* 0x0000000000007941 */ /* 0x000fea0003800200 */
.L_x_48:
[----:B------:R-:W0:Y:S01]  /*24a0*/  F2F.F64.F32 R8, R0 ;  /* 0x0000000000087310 */ /* 0x000e220000201800 */
[----:B------:R-:W-:Y:S01]  /*24b0*/  MOV R3, 0x40 ;  /* 0x0000004000037802 */ /* 0x000fe20000000f00 */
[----:B------:R-:W1:Y:S01]  /*24c0*/  LDCU.64 UR4, c[0x4][0x38] ;  /* 0x01000700ff0477ac */ /* 0x000e620008000a00 */
[----:B------:R-:W-:Y:S01]  /*24d0*/  MOV R6, R2 ;  /* 0x0000000200067202 */ /* 0x000fe20000000f00 */
[----:B------:R-:W-:Y:S01]  /*24e0*/  IMAD.MOV.U32 R7, RZ, RZ, R16 ;  /* 0x000000ffff077224 */ /* 0x000fe200078e0010 */
[----:B------:R2:W3:Y:S01]  /*24f0*/  LDC.64 R10, c[0x4][R3] ;  /* 0x01000000030a7b82 */ /* 0x0004e20000000a00 */
[----:B0-----:R2:W-:Y:S01]  /*2500*/  STL.64 [R1], R8 ;  /* 0x0000000801007387 */ /* 0x0015e20000100a00 */
[----:B-1----:R-:W-:Y:S01]  /*2510*/  MOV R4, UR4 ;  /* 0x0000000400047c02 */ /* 0x002fe20008000f00 */
[----:B------:R-:W-:-:S07]  /*2520*/  IMAD.U32 R5, RZ, RZ, UR5 ;  /* 0x00000005ff057e24 */ /* 0x000fce000f8e00ff */
[----:B------:R-:W-:-:S07]  /*2530*/  LEPC R20, `(.L_x_51) ;  /* 0x000000001014794e */ /* 0x000fce0000000000 */
[----:B--23--:R-:W-:Y:S05]  /*2540*/  CALL.ABS.NOINC R10 ;  /* 0x000000000a007343 */ /* 0x00cfea0003c00000 */
.L_x_51:
[----:B------:R-:W-:Y:S05]  /*2550*/  EXIT ;  /* 0x000000000000794d */ /* 0x000fea0003800000 */
        .weak           $__internal_2_$__cuda_sm20_sqrt_rn_f32_slowpath
        .type           $__internal_2_$__cuda_sm20_sqrt_rn_f32_slowpath,@function
        .size           $__internal_2_$__cuda_sm20_sqrt_rn_f32_slowpath,(.L_x_56 - $__internal_2_$__cuda_sm20_sqrt_rn_f32_slowpath)
$__internal_2_$__cuda_sm20_sqrt_rn_f32_slowpath:
[----:B------:R-:W-:-:S13]  /*2560*/  LOP3.LUT P0, RZ, R3, 0x7fffffff, RZ, 0xc0, !PT ;  /* 0x7fffffff03ff7812 */ /* 0x000fda000780c0ff */
[----:B------:R-:W-:Y:S05]  /*2570*/  @!P0 BRA `(.L_x_52) ;  /* 0x0000000000448947 */ /* 0x000fea0003800000 */
[----:B------:R-:W-:Y:S02]  /*2580*/  FSETP.GEU.FTZ.AND P0, PT, R3, RZ, PT ;  /* 0x000000ff0300720b */ /* 0x000fe40003f1e000 */
[----:B------:R-:W-:-:S11]  /*2590*/  MOV R0, R3 ;  /* 0x0000000300007202 */ /* 0x000fd60000000f00 */
[----:B------:R-:W-:Y:S01]  /*25a0*/  @!P0 IMAD.MOV.U32 R3, RZ, RZ, 0x7fffffff ;  /* 0x7fffffffff038424 */ /* 0x000fe200078e00ff */
[----:B------:R-:W-:Y:S06]  /*25b0*/  @!P0 BRA `(.L_x_52) ;  /* 0x0000000000348947 */ /* 0x000fec0003800000 */
[----:B------:R-:W-:-:S13]  /*25c0*/  FSETP.GTU.FTZ.AND P0, PT, |R0|, +INF , PT ;  /* 0x7f8000000000780b */ /* 0x000fda0003f1c200 */
[----:B------:R-:W-:Y:S01]  /*25d0*/  @P0 FADD.FTZ R3, R0, 1 ;  /* 0x3f80000000030421 */ /* 0x000fe20000010000 */
[----:B------:R-:W-:Y:S06]  /*25e0*/  @P0 BRA `(.L_x_52) ;  /* 0x0000000000280947 */ /* 0x000fec0003800000 */
[----:B------:R-:W-:-:S13]  /*25f0*/  FSETP.NEU.FTZ.AND P0, PT, |R0|, +INF , PT ;  /* 0x7f8000000000780b */ /* 0x000fda0003f1d200 */
[----:B------:R-:W-:-:S04]  /*2600*/  @P0 FFMA R4, R0, 1.84467440737095516160e+19, RZ ;  /* 0x5f80000000040823 */ /* 0x000fc800000000ff */
[----:B------:R-:W0:Y:S02]  /*2610*/  @P0 MUFU.RSQ R3, R4 ;  /* 0x0000000400030308 */ /* 0x000e240000001400 */
[----:B0-----:R-:W-:Y:S01]  /*2620*/  @P0 FMUL.FTZ R5, R4, R3 ;  /* 0x0000000304050220 */ /* 0x001fe20000410000 */
[----:B------:R-:W-:Y:S01]  /*2630*/  @P0 FMUL.FTZ R7, R3, 0.5 ;  /* 0x3f00000003070820 */ /* 0x000fe20000410000 */
[----:B------:R-:W-:Y:S02]  /*2640*/  @!P0 MOV R3, R0 ;  /* 0x0000000000038202 */ /* 0x000fe40000000f00 */
[----:B------:R-:W-:-:S04]  /*2650*/  @P0 FADD.FTZ R6, -R5, -RZ ;  /* 0x800000ff05060221 */ /* 0x000fc80000010100 */
[----:B------:R-:W-:-:S04]  /*2660*/  @P0 FFMA R6, R5, R6, R4 ;  /* 0x0000000605060223 */ /* 0x000fc80000000004 */
[----:B------:R-:W-:-:S04]  /*2670*/  @P0 FFMA R6, R6, R7, R5 ;  /* 0x0000000706060223 */ /* 0x000fc80000000005 */
[----:B------:R-:W-:-:S07]  /*2680*/  @P0 FMUL.FTZ R3, R6, 2.3283064365386962891e-10 ;  /* 0x2f80000006030820 */ /* 0x000fce0000410000 */
.L_x_52:
[----:B------:R-:W-:Y:S02]  /*2690*/  HFMA2 R5, -RZ, RZ, 0, 0 ;  /* 0x00000000ff057431 */ /* 0x000fe400000001ff */
[----:B------:R-:W-:-:S04]  /*26a0*/  IMAD.MOV.U32 R4, RZ, RZ, R8 ;  /* 0x000000ffff047224 */ /* 0x000fc800078e0008 */
[----:B------:R-:W-:Y:S05]  /*26b0*/  RET.REL.NODEC R4 `(_Z11printKernelv) ;  /* 0xffffffd804507950 */ /* 0x000fea0003c3ffff */
.L_x_53:
        /* <DEDUP_REMOVED lines=12> */
.L_x_56:


//--------------------- .nv.global.init           --------------------------
	.section	.nv.global.init,"aw",@progbits
.nv.global.init:
	.type		$str,@object
	.size		$str,($str$2 - $str)
$str:
        /*0000*/ 	.byte	0x78, 0x5b, 0x25, 0x69, 0x5d, 0x3a, 0x20, 0x25, 0x66, 0x0a, 0x00
	.type		$str$2,@object
	.size		$str$2,($str$1 - $str$2)
$str$2:
        /*000b*/ 	.byte	0x69, 0x78, 0x5b, 0x25, 0x69, 0x5d, 0x3a, 0x20, 0x25, 0x66, 0x0a, 0x00
	.type		$str$1,@object
	.size		$str$1,($str$3 - $str$1)
$str$1:
        /*0017*/ 	.byte	0x64, 0x5f, 0x58, 0x66, 0x70, 0x33, 0x32, 0x5b, 0x25, 0x69, 0x5d, 0x3a, 0x20, 0x25, 0x2e, 0x36
        /*0027*/ 	.byte	0x66, 0x3b, 0x20, 0x20, 0x20, 0x64, 0x5f, 0x58, 0x66, 0x70, 0x36, 0x34, 0x5b, 0x25, 0x69, 0x5d
        /*0037*/ 	.byte	0x3a, 0x20, 0x25, 0x2e, 0x36, 0x66, 0x0a, 0x00
	.type		$str$3,@object
	.size		$str$3,(.L_8 - $str$3)
$str$3:
        /*003f*/ 	.byte	0x6d, 0x65, 0x61, 0x6e, 0x20, 0x64, 0x69, 0x66, 0x66, 0x65, 0x72, 0x65, 0x6e, 0x63, 0x65, 0x20
        /*004f*/ 	.byte	0x69, 0x6e, 0x20, 0x64, 0x63, 0x74, 0x20, 0x66, 0x6c, 0x6f, 0x61, 0x74, 0x20, 0x76, 0x73, 0x20
        /*005f*/ 	.byte	0x64, 0x6f, 0x75, 0x62, 0x6c, 0x65, 0x20, 0x61, 0x63, 0x63, 0x75, 0x6d, 0x75, 0x6c, 0x61, 0x74
        /*006f*/ 	.byte	0x6f, 0x72, 0x73, 0x3a, 0x20, 0x25, 0x2e, 0x36, 0x66, 0x0a, 0x00
.L_8:


//--------------------- .nv.shared.reserved.0     --------------------------
	.section	.nv.shared.reserved.0,"aw",@nobits
	.weak		__nv_reservedSMEM_offset_0_alias
	.size		__nv_reservedSMEM_offset_0_alias, 0, 64
	.other		__nv_reservedSMEM_offset_0_alias,@"STO_CUDA_RESERVED_SHARED STV_DEFAULT"
__nv_reservedSMEM_offset_0_alias:
	.zero		0
	.zero		64


//--------------------- .nv.global                --------------------------
	.section	.nv.global,"aw",@nobits
	.align	8
.nv.global:
	.type		d_Xfp64,@object
	.size		d_Xfp64,(d_ix - d_Xfp64)
d_Xfp64:
	.zero		1024
	.type		d_ix,@object
	.size		d_ix,(d_x - d_ix)
d_ix:
	.zero		512
	.type		d_x,@object
	.size		d_x,(d_Xfp32 - d_x)
d_x:
	.zero		512
	.type		d_Xfp32,@object
	.size		d_Xfp32,(.L_1 - d_Xfp32)
d_Xfp32:
	.zero		512
.L_1:


//--------------------- .nv.constant0._Z15dctKernelDoublev --------------------------
	.section	.nv.constant0._Z15dctKernelDoublev,"a",@progbits
	.sectionflags	@""
	.align	4
.nv.constant0._Z15dctKernelDoublev:
	.zero		896


//--------------------- .nv.constant0._Z14dctKernelFloatv --------------------------
	.section	.nv.constant0._Z14dctKernelFloatv,"a",@progbits
	.sectionflags	@""
	.align	4
.nv.constant0._Z14dctKernelFloatv:
	.zero		896


//--------------------- .nv.constant0._Z15idctKernelFloatv --------------------------
	.section	.nv.constant0._Z15idctKernelFloatv,"a",@progbits
	.sectionflags	@""
	.align	4
.nv.constant0._Z15idctKernelFloatv:
	.zero		896


//--------------------- .nv.constant0._Z11printKernelv --------------------------
	.section	.nv.constant0._Z11printKernelv,"a",@progbits
	.sectionflags	@""
	.align	4
.nv.constant0._Z11printKernelv:
	.zero		896


//--------------------- SYMBOLS --------------------------

	.type		.nv.reservedSmem.offset0,@object
	.size		.nv.reservedSmem.offset0,0x4
	.type		vprintf,@function
